	.target	sm_100a

	.elftype	@"ET_EXEC"


//--------------------- .note.nv.tkinfo           --------------------------
	.section	.note.nv.tkinfo,"",@"SHT_NOTE"
	.sectionflags	@"SHF_NOTE_NV_TKINFO"
	.tkinfo
        /*0018*/ 	.word	0x00000002
        /*0030*/ 	.string	""
        /*0030*/ 	.string	"ptxas"
        /*0030*/ 	.string	"Cuda compilation tools, release 13.0, V13.0.88"
        /*0030*/ 	.string	"Build cuda_13.0.r13.0/compiler.36424714_0"
        /*0030*/ 	.string	"-arch sm_100a -m 64 "



//--------------------- .note.nv.cuinfo           --------------------------
	.section	.note.nv.cuinfo,"",@"SHT_NOTE"
	.sectionflags	@"SHF_NOTE_NV_CUINFO"
        /*0018*/ 	.short	0x0002
        /*001a*/ 	.short	0x0064
        /*001c*/ 	.short	0x0082
	.zero		2


//--------------------- .nv.info                  --------------------------
	.section	.nv.info,"",@"SHT_CUDA_INFO"
	.align	4


	//----- nvinfo : EIATTR_REGCOUNT
	.align		4
        /*0000*/ 	.byte	0x04, 0x2f
        /*0002*/ 	.short	(.L_19 - .L_18)
	.align		4
.L_18:
        /*0004*/ 	.word	index@(_ZN7cutlass13device_kernelINS_4gemm6kernel13GemmUniversalIN4cute5tupleIJiiiiEEENS1_10collective13CollectiveMmaINS1_35MainloopSm100TmaUmmaWarpSpecializedILi20ELi2ELi4ENS5_IJNS4_1CILi2EEENSA_ILi4EEENSA_ILi1EEEEEEEENS5_IJNSA_ILi256EEENSA_ILi64EEENSA_ILi32EEEEEENS_6half_tENS5_IJlSD_lEEESK_SL_NS4_8TiledMMAINS4_8MMA_AtomIJNS4_26SM100_MMA_F16BF16_2x1SM_SSISK_SK_fLi256ELi64ELNS4_4UMMA5MajorE0ELSQ_0ELNSP_7ScaleInE0ELSR_0EEEEEENS4_6LayoutINS5_IJSD_SD_SD_EEENS5_IJNSA_ILi0EEESW_SW_EEEEENS5_IJNS4_10UnderscoreESZ_SZ_EEEEENS4_28SM100_TMA_2SM_LOAD_MULTICASTENS4_14ComposedLayoutINS4_7SwizzleILi2ELi4ELi3EEENS4_18smem_ptr_flag_bitsILi16EEENSU_INS5_IJNSA_ILi8EEESI_EEENS5_IJSI_SD_EEEEEEEvNS4_8identityENS4_18SM100_TMA_2SM_LOADES1C_vS1D_EENS_8epilogue10collective18CollectiveEpilogueINS1G_23Sm100TmaWarpSpecializedILi3ELi2ELi32ELb1ELb0EEEJNS5_IJNSA_ILi128EEESH_SI_EEENS5_IJNSU_IS1L_SD_EENSU_ISI_SD_EEEEESK_SL_SK_SL_NS1G_6fusion15FusionCallbacksIS1K_NS1Q_17LinearCombinationISK_fSK_fLNS_15FloatRoundStyleE2EEES1M_S1P_JEEENS4_5SM1004TMEM4LOAD26SM100_TMEM_LOAD_32dp32b32xENS4_13SM90_TMA_LOADES1C_NS4_39AutoVectorizingCopyWithAssumedAlignmentILi128EEENS4_14SM90_TMA_STOREES1C_S22_S22_EEEvvEEEEvNT_6ParamsE)
        /*0008*/ 	.word	0x00000079


	//----- nvinfo : EIATTR_FRAME_SIZE
	.align		4
.L_19:
        /*000c*/ 	.byte	0x04, 0x11
        /*000e*/ 	.short	(.L_21 - .L_20)
	.align		4
.L_20:
        /*0010*/ 	.word	index@($__internal_2_$__cuda_sm10x_tcgen05_guardrail_trap_unallocated_columns_being_dealloced)
        /*0014*/ 	.word	0x00000000


	//----- nvinfo : EIATTR_FRAME_SIZE
	.align		4
.L_21:
        /*0018*/ 	.byte	0x04, 0x11
        /*001a*/ 	.short	(.L_23 - .L_22)
	.align		4
.L_22:
        /*001c*/ 	.word	index@($__internal_1_$__cuda_sm10x_tcgen05_guardrail_trap_phase_invalid_during_alloc)
        /*0020*/ 	.word	0x00000000


	//----- nvinfo : EIATTR_FRAME_SIZE
	.align		4
.L_23:
        /*0024*/ 	.byte	0x04, 0x11
        /*0026*/ 	.short	(.L_25 - .L_24)
	.align		4
.L_24:
        /*0028*/ 	.word	index@($__internal_0_$__cuda_sm10x_tcgen05_guardrail_trap_col_being_dealloced_not_returned_by_alloc)
        /*002c*/ 	.word	0x00000000


	//----- nvinfo : EIATTR_FRAME_SIZE
	.align		4
.L_25:
        /*0030*/ 	.byte	0x04, 0x11
        /*0032*/ 	.short	(.L_27 - .L_26)
	.align		4
.L_26:
        /*0034*/ 	.word	index@(_ZN7cutlass13device_kernelINS_4gemm6kernel13GemmUniversalIN4cute5tupleIJiiiiEEENS1_10collective13CollectiveMmaINS1_35MainloopSm100TmaUmmaWarpSpecializedILi20ELi2ELi4ENS5_IJNS4_1CILi2EEENSA_ILi4EEENSA_ILi1EEEEEEEENS5_IJNSA_ILi256EEENSA_ILi64EEENSA_ILi32EEEEEENS_6half_tENS5_IJlSD_lEEESK_SL_NS4_8TiledMMAINS4_8MMA_AtomIJNS4_26SM100_MMA_F16BF16_2x1SM_SSISK_SK_fLi256ELi64ELNS4_4UMMA5MajorE0ELSQ_0ELNSP_7ScaleInE0ELSR_0EEEEEENS4_6LayoutINS5_IJSD_SD_SD_EEENS5_IJNSA_ILi0EEESW_SW_EEEEENS5_IJNS4_10UnderscoreESZ_SZ_EEEEENS4_28SM100_TMA_2SM_LOAD_MULTICASTENS4_14ComposedLayoutINS4_7SwizzleILi2ELi4ELi3EEENS4_18smem_ptr_flag_bitsILi16EEENSU_INS5_IJNSA_ILi8EEESI_EEENS5_IJSI_SD_EEEEEEEvNS4_8identityENS4_18SM100_TMA_2SM_LOADES1C_vS1D_EENS_8epilogue10collective18CollectiveEpilogueINS1G_23Sm100TmaWarpSpecializedILi3ELi2ELi32ELb1ELb0EEEJNS5_IJNSA_ILi128EEESH_SI_EEENS5_IJNSU_IS1L_SD_EENSU_ISI_SD_EEEEESK_SL_SK_SL_NS1G_6fusion15FusionCallbacksIS1K_NS1Q_17LinearCombinationISK_fSK_fLNS_15FloatRoundStyleE2EEES1M_S1P_JEEENS4_5SM1004TMEM4LOAD26SM100_TMEM_LOAD_32dp32b32xENS4_13SM90_TMA_LOADES1C_NS4_39AutoVectorizingCopyWithAssumedAlignmentILi128EEENS4_14SM90_TMA_STOREES1C_S22_S22_EEEvvEEEEvNT_6ParamsE)
        /*0038*/ 	.word	0x00000000


	//----- nvinfo : EIATTR_MIN_STACK_SIZE
	.align		4
.L_27:
        /*003c*/ 	.byte	0x04, 0x12
        /*003e*/ 	.short	(.L_29 - .L_28)
	.align		4
.L_28:
        /*0040*/ 	.word	index@(_ZN7cutlass13device_kernelINS_4gemm6kernel13GemmUniversalIN4cute5tupleIJiiiiEEENS1_10collective13CollectiveMmaINS1_35MainloopSm100TmaUmmaWarpSpecializedILi20ELi2ELi4ENS5_IJNS4_1CILi2EEENSA_ILi4EEENSA_ILi1EEEEEEEENS5_IJNSA_ILi256EEENSA_ILi64EEENSA_ILi32EEEEEENS_6half_tENS5_IJlSD_lEEESK_SL_NS4_8TiledMMAINS4_8MMA_AtomIJNS4_26SM100_MMA_F16BF16_2x1SM_SSISK_SK_fLi256ELi64ELNS4_4UMMA5MajorE0ELSQ_0ELNSP_7ScaleInE0ELSR_0EEEEEENS4_6LayoutINS5_IJSD_SD_SD_EEENS5_IJNSA_ILi0EEESW_SW_EEEEENS5_IJNS4_10UnderscoreESZ_SZ_EEEEENS4_28SM100_TMA_2SM_LOAD_MULTICASTENS4_14ComposedLayoutINS4_7SwizzleILi2ELi4ELi3EEENS4_18smem_ptr_flag_bitsILi16EEENSU_INS5_IJNSA_ILi8EEESI_EEENS5_IJSI_SD_EEEEEEEvNS4_8identityENS4_18SM100_TMA_2SM_LOADES1C_vS1D_EENS_8epilogue10collective18CollectiveEpilogueINS1G_23Sm100TmaWarpSpecializedILi3ELi2ELi32ELb1ELb0EEEJNS5_IJNSA_ILi128EEESH_SI_EEENS5_IJNSU_IS1L_SD_EENSU_ISI_SD_EEEEESK_SL_SK_SL_NS1G_6fusion15FusionCallbacksIS1K_NS1Q_17LinearCombinationISK_fSK_fLNS_15FloatRoundStyleE2EEES1M_S1P_JEEENS4_5SM1004TMEM4LOAD26SM100_TMEM_LOAD_32dp32b32xENS4_13SM90_TMA_LOADES1C_NS4_39AutoVectorizingCopyWithAssumedAlignmentILi128EEENS4_14SM90_TMA_STOREES1C_S22_S22_EEEvvEEEEvNT_6ParamsE)
        /*0044*/ 	.word	0x00000000
.L_29:


//--------------------- .nv.compat                --------------------------
	.section	.nv.compat,"",@"SHT_CUDA_COMPAT_INFO"
	.align	4
        /*0000*/ 	.byte	0x02, 0x09, 0x01, 0x00, 0x02, 0x02, 0x02, 0x00, 0x02, 0x05, 0x05, 0x00, 0x03, 0x07, 0x01, 0x01
        /*0010*/ 	.byte	0x02, 0x03, 0x01, 0x00, 0x02, 0x06, 0x01, 0x00, 0x04, 0x0b, 0x08, 0x00, 0x09, 0x00, 0x00, 0x00
        /*0020*/ 	.byte	0x00, 0x00, 0x00, 0x00


//--------------------- .nv.info._ZN7cutlass13device_kernelINS_4gemm6kernel13GemmUniversalIN4cute5tupleIJiiiiEEENS1_10collective13CollectiveMmaINS1_35MainloopSm100TmaUmmaWarpSpecializedILi20ELi2ELi4ENS5_IJNS4_1CILi2EEENSA_ILi4EEENSA_ILi1EEEEEEEENS5_IJNSA_ILi256EEENSA_ILi64EEENSA_ILi32EEEEEENS_6half_tENS5_IJlSD_lEEESK_SL_NS4_8TiledMMAINS4_8MMA_AtomIJNS4_26SM100_MMA_F16BF16_2x1SM_SSISK_SK_fLi256ELi64ELNS4_4UMMA5MajorE0ELSQ_0ELNSP_7ScaleInE0ELSR_0EEEEEENS4_6LayoutINS5_IJSD_SD_SD_EEENS5_IJNSA_ILi0EEESW_SW_EEEEENS5_IJNS4_10UnderscoreESZ_SZ_EEEEENS4_28SM100_TMA_2SM_LOAD_MULTICASTENS4_14ComposedLayoutINS4_7SwizzleILi2ELi4ELi3EEENS4_18smem_ptr_flag_bitsILi16EEENSU_INS5_IJNSA_ILi8EEESI_EEENS5_IJSI_SD_EEEEEEEvNS4_8identityENS4_18SM100_TMA_2SM_LOADES1C_vS1D_EENS_8epilogue10collective18CollectiveEpilogueINS1G_23Sm100TmaWarpSpecializedILi3ELi2ELi32ELb1ELb0EEEJNS5_IJNSA_ILi128EEESH_SI_EEENS5_IJNSU_IS1L_SD_EENSU_ISI_SD_EEEEESK_SL_SK_SL_NS1G_6fusion15FusionCallbacksIS1K_NS1Q_17LinearCombinationISK_fSK_fLNS_15FloatRoundStyleE2EEES1M_S1P_JEEENS4_5SM1004TMEM4LOAD26SM100_TMEM_LOAD_32dp32b32xENS4_13SM90_TMA_LOADES1C_NS4_39AutoVectorizingCopyWithAssumedAlignmentILi128EEENS4_14SM90_TMA_STOREES1C_S22_S22_EEEvvEEEEvNT_6ParamsE --------------------------
	.section	.nv.info._ZN7cutlass13device_kernelINS_4gemm6kernel13GemmUniversalIN4cute5tupleIJiiiiEEENS1_10collective13CollectiveMmaINS1_35MainloopSm100TmaUmmaWarpSpecializedILi20ELi2ELi4ENS5_IJNS4_1CILi2EEENSA_ILi4EEENSA_ILi1EEEEEEEENS5_IJNSA_ILi256EEENSA_ILi64EEENSA_ILi32EEEEEENS_6half_tENS5_IJlSD_lEEESK_SL_NS4_8TiledMMAINS4_8MMA_AtomIJNS4_26SM100_MMA_F16BF16_2x1SM_SSISK_SK_fLi256ELi64ELNS4_4UMMA5MajorE0ELSQ_0ELNSP_7ScaleInE0ELSR_0EEEEEENS4_6LayoutINS5_IJSD_SD_SD_EEENS5_IJNSA_ILi0EEESW_SW_EEEEENS5_IJNS4_10UnderscoreESZ_SZ_EEEEENS4_28SM100_TMA_2SM_LOAD_MULTICASTENS4_14ComposedLayoutINS4_7SwizzleILi2ELi4ELi3EEENS4_18smem_ptr_flag_bitsILi16EEENSU_INS5_IJNSA_ILi8EEESI_EEENS5_IJSI_SD_EEEEEEEvNS4_8identityENS4_18SM100_TMA_2SM_LOADES1C_vS1D_EENS_8epilogue10collective18CollectiveEpilogueINS1G_23Sm100TmaWarpSpecializedILi3ELi2ELi32ELb1ELb0EEEJNS5_IJNSA_ILi128EEESH_SI_EEENS5_IJNSU_IS1L_SD_EENSU_ISI_SD_EEEEESK_SL_SK_SL_NS1G_6fusion15FusionCallbacksIS1K_NS1Q_17LinearCombinationISK_fSK_fLNS_15FloatRoundStyleE2EEES1M_S1P_JEEENS4_5SM1004TMEM4LOAD26SM100_TMEM_LOAD_32dp32b32xENS4_13SM90_TMA_LOADES1C_NS4_39AutoVectorizingCopyWithAssumedAlignmentILi128EEENS4_14SM90_TMA_STOREES1C_S22_S22_EEEvvEEEEvNT_6ParamsE,"",@"SHT_CUDA_INFO"
	.sectionflags	@""
	.align	4


	//----- nvinfo : EIATTR_CUDA_API_VERSION
	.align		4
        /*0000*/ 	.byte	0x04, 0x37
        /*0002*/ 	.short	(.L_31 - .L_30)
.L_30:
        /*0004*/ 	.word	0x00000082


	//----- nvinfo : EIATTR_KPARAM_INFO
	.align		4
.L_31:
        /*0008*/ 	.byte	0x04, 0x17
        /*000a*/ 	.short	(.L_33 - .L_32)
.L_32:
        /*000c*/ 	.word	0x00000000
        /*0010*/ 	.short	0x0000
        /*0012*/ 	.short	0x0000
        /*0014*/ 	.byte	0x00, 0xf0, 0x01, 0x20


	//----- nvinfo : EIATTR_AT_ENTRY_FRAGMENTS
	.align		4
.L_33:
        /*0018*/ 	.byte	0x04, 0x4f
        /*001a*/ 	.short	(.L_35 - .L_34)


	//   ....[0]....
.L_34:
        /*001c*/ 	.word	0x00000007


	//----- nvinfo : EIATTR_RESERVED_SMEM_USED
	.align		4
.L_35:
        /*0020*/ 	.byte	0x01, 0x41
	.zero		2


	//----- nvinfo : EIATTR_SPARSE_MMA_MASK
	.align		4
        /*0024*/ 	.byte	0x03, 0x50
        /*0026*/ 	.short	0x0000


	//----- nvinfo : EIATTR_TCGEN05_2CTA_USED
	.align		4
        /*0028*/ 	.byte	0x01, 0x52
	.zero		2


	//----- nvinfo : EIATTR_MAXREG_COUNT
	.align		4
        /*002c*/ 	.byte	0x03, 0x1b
        /*002e*/ 	.short	0x00ff


	//----- nvinfo : EIATTR_NUM_BARRIERS
	.align		4
        /*0030*/ 	.byte	0x02, 0x4c
        /*0032*/ 	.byte	0x07
	.zero		1


	//----- nvinfo : EIATTR_EXTERNS
	.align		4
        /*0034*/ 	.byte	0x04, 0x0f
        /*0036*/ 	.short	(.L_37 - .L_36)


	//   ....[0]....
	.align		4
.L_36:
        /*0038*/ 	.word	index@(__assertfail)


	//----- nvinfo : EIATTR_MERCURY_ISA_VERSION
	.align		4
.L_37:
        /*003c*/ 	.byte	0x03, 0x5f
        /*003e*/ 	.short	0x0101


	//----- nvinfo : EIATTR_INT_WARP_WIDE_INSTR_OFFSETS
	.align		4
        /*0040*/ 	.byte	0x04, 0x31
        /*0042*/ 	.short	(.L_39 - .L_38)


	//   ....[0]....
.L_38:
        /*0044*/ 	.word	0x00000fe0


	//   ....[1]....
        /*0048*/ 	.word	0x00001090


	//   ....[2]....
        /*004c*/ 	.word	0x00004e50


	//   ....[3]....
        /*0050*/ 	.word	0x00004e70


	//   ....[4]....
        /*0054*/ 	.word	0x00004ea0


	//   ....[5]....
        /*0058*/ 	.word	0x00005a80


	//   ....[6]....
        /*005c*/ 	.word	0x00005b00


	//   ....[7]....
        /*0060*/ 	.word	0x00005c10


	//   ....[8]....
        /*0064*/ 	.word	0x00005d20


	//----- nvinfo : EIATTR_COOP_GROUP_MASK_REGIDS
	.align		4
.L_39:
        /*0068*/ 	.byte	0x04, 0x29
        /*006a*/ 	.short	(.L_41 - .L_40)


	//   ....[0]....
.L_40:
        /*006c*/ 	.word	0xffffffff


	//   ....[1]....
        /*0070*/ 	.word	0xffffffff


	//   ....[2]....
        /*0074*/ 	.word	0xffffffff


	//   ....[3]....
        /*0078*/ 	.word	0xffffffff


	//   ....[4]....
        /*007c*/ 	.word	0xffffffff


	//   ....[5]....
        /*0080*/ 	.word	0xffffffff


	//   ....[6]....
        /*0084*/ 	.word	0xffffffff


	//   ....[7]....
        /*0088*/ 	.word	0xffffffff


	//   ....[8]....
        /*008c*/ 	.word	0xffffffff


	//   ....[9]....
        /*0090*/ 	.word	0xffffffff


	//   ....[10]....
        /*0094*/ 	.word	0xffffffff


	//   ....[11]....
        /*0098*/ 	.word	0xffffffff


	//   ....[12]....
        /*009c*/ 	.word	0xffffffff


	//   ....[13]....
        /*00a0*/ 	.word	0xffffffff


	//----- nvinfo : EIATTR_COOP_GROUP_INSTR_OFFSETS
	.align		4
.L_41:
        /*00a4*/ 	.byte	0x04, 0x28
        /*00a6*/ 	.short	(.L_43 - .L_42)


	//   ....[0]....
.L_42:
        /*00a8*/ 	.word	0x000000b0


	//   ....[1]....
        /*00ac*/ 	.word	0x00000510


	//   ....[2]....
        /*00b0*/ 	.word	0x00000910


	//   ....[3]....
        /*00b4*/ 	.word	0x00000a90


	//   ....[4]....
        /*00b8*/ 	.word	0x00000b90


	//   ....[5]....
        /*00bc*/ 	.word	0x00000d00


	//   ....[6]....
        /*00c0*/ 	.word	0x00000ea0


	//   ....[7]....
        /*00c4*/ 	.word	0x00001100


	//   ....[8]....
        /*00c8*/ 	.word	0x00002520


	//   ....[9]....
        /*00cc*/ 	.word	0x00003d10


	//   ....[10]....
        /*00d0*/ 	.word	0x000041e0


	//   ....[11]....
        /*00d4*/ 	.word	0x00004210


	//   ....[12]....
        /*00d8*/ 	.word	0x00004d50


	//   ....[13]....
        /*00dc*/ 	.word	0x00004f60


	//----- nvinfo : EIATTR_VRC_CTA_INIT_COUNT
	.align		4
.L_43:
        /*00e0*/ 	.byte	0x02, 0x4a
        /*00e2*/ 	.byte	0x80
	.zero		1


	//----- nvinfo : EIATTR_SYSCALL_OFFSETS
	.align		4
        /*00e4*/ 	.byte	0x04, 0x46
        /*00e6*/ 	.short	(.L_45 - .L_44)


	//   ....[0]....
.L_44:
        /*00e8*/ 	.word	0x00006a00


	//   ....[1]....
        /*00ec*/ 	.word	0x00006af0


	//   ....[2]....
        /*00f0*/ 	.word	0x00007320


	//   ....[3]....
        /*00f4*/ 	.word	0x00007ff0


	//----- nvinfo : EIATTR_MBARRIER_INSTR_OFFSETS
	.align		4
.L_45:
        /*00f8*/ 	.byte	0x04, 0x39
        /*00fa*/ 	.short	(.L_47 - .L_46)


	//   ....[0]....
.L_46:
        /*00fc*/ 	.word	0x00000670
        /*0100*/ 	.word	0x000000ff
        /*0104*/ 	.word	0x00000000
        /*0108*/ 	.short	0x0100
        /*010a*/ 	.byte	0x04
	.zero		1


	//   ....[1]....
        /*010c*/ 	.word	0x00000680
        /*0110*/ 	.word	0x000000ff
        /*0114*/ 	.word	0x000000a0
        /*0118*/ 	.short	0x0100
        /*011a*/ 	.byte	0x04
	.zero		1


	//   ....[2]....
        /*011c*/ 	.word	0x00000690
        /*0120*/ 	.word	0x000000ff
        /*0124*/ 	.word	0x00000008
        /*0128*/ 	.short	0x0100
        /*012a*/ 	.byte	0x04
	.zero		1


	//   ....[3]....
        /*012c*/ 	.word	0x000006a0
        /*0130*/ 	.word	0x000000ff
        /*0134*/ 	.word	0x000000a8
        /*0138*/ 	.short	0x0100
        /*013a*/ 	.byte	0x04
	.zero		1


	//   ....[4]....
        /*013c*/ 	.word	0x000006b0
        /*0140*/ 	.word	0x000000ff
        /*0144*/ 	.word	0x00000010
        /*0148*/ 	.short	0x0100
        /*014a*/ 	.byte	0x04
	.zero		1


	//   ....[5]....
        /*014c*/ 	.word	0x000006c0
        /*0150*/ 	.word	0x000000ff
        /*0154*/ 	.word	0x000000b0
        /*0158*/ 	.short	0x0100
        /*015a*/ 	.byte	0x04
	.zero		1


	//   ....[6]....
        /*015c*/ 	.word	0x000006d0
        /*0160*/ 	.word	0x000000ff
        /*0164*/ 	.word	0x00000018
        /*0168*/ 	.short	0x0100
        /*016a*/ 	.byte	0x04
	.zero		1


	//   ....[7]....
        /*016c*/ 	.word	0x000006e0
        /*0170*/ 	.word	0x000000ff
        /*0174*/ 	.word	0x000000b8
        /*0178*/ 	.short	0x0100
        /*017a*/ 	.byte	0x04
	.zero		1


	//   ....[8]....
        /*017c*/ 	.word	0x000006f0
        /*0180*/ 	.word	0x000000ff
        /*0184*/ 	.word	0x00000020
        /*0188*/ 	.short	0x0100
        /*018a*/ 	.byte	0x04
	.zero		1


	//   ....[9]....
        /*018c*/ 	.word	0x00000700
        /*0190*/ 	.word	0x000000ff
        /*0194*/ 	.word	0x000000c0
        /*0198*/ 	.short	0x0100
        /*019a*/ 	.byte	0x04
	.zero		1


	//   ....[10]....
        /*019c*/ 	.word	0x00000710
        /*01a0*/ 	.word	0x000000ff
        /*01a4*/ 	.word	0x00000028
        /*01a8*/ 	.short	0x0100
        /*01aa*/ 	.byte	0x04
	.zero		1


	//   ....[11]....
        /*01ac*/ 	.word	0x00000720
        /*01b0*/ 	.word	0x000000ff
        /*01b4*/ 	.word	0x000000c8
        /*01b8*/ 	.short	0x0100
        /*01ba*/ 	.byte	0x04
	.zero		1


	//   ....[12]....
        /*01bc*/ 	.word	0x00000730
        /*01c0*/ 	.word	0x000000ff
        /*01c4*/ 	.word	0x00000030
        /*01c8*/ 	.short	0x0100
        /*01ca*/ 	.byte	0x04
	.zero		1


	//   ....[13]....
        /*01cc*/ 	.word	0x00000740
        /*01d0*/ 	.word	0x000000ff
        /*01d4*/ 	.word	0x000000d0
        /*01d8*/ 	.short	0x0100
        /*01da*/ 	.byte	0x04
	.zero		1


	//   ....[14]....
        /*01dc*/ 	.word	0x00000750
        /*01e0*/ 	.word	0x000000ff
        /*01e4*/ 	.word	0x00000038
        /*01e8*/ 	.short	0x0100
        /*01ea*/ 	.byte	0x04
	.zero		1


	//   ....[15]....
        /*01ec*/ 	.word	0x00000760
        /*01f0*/ 	.word	0x000000ff
        /*01f4*/ 	.word	0x000000d8
        /*01f8*/ 	.short	0x0100
        /*01fa*/ 	.byte	0x04
	.zero		1


	//   ....[16]....
        /*01fc*/ 	.word	0x00000770
        /*0200*/ 	.word	0x000000ff
        /*0204*/ 	.word	0x00000040
        /*0208*/ 	.short	0x0100
        /*020a*/ 	.byte	0x04
	.zero		1


	//   ....[17]....
        /*020c*/ 	.word	0x00000780
        /*0210*/ 	.word	0x000000ff
        /*0214*/ 	.word	0x000000e0
        /*0218*/ 	.short	0x0100
        /*021a*/ 	.byte	0x04
	.zero		1


	//   ....[18]....
        /*021c*/ 	.word	0x00000790
        /*0220*/ 	.word	0x000000ff
        /*0224*/ 	.word	0x00000048
        /*0228*/ 	.short	0x0100
        /*022a*/ 	.byte	0x04
	.zero		1


	//   ....[19]....
        /*022c*/ 	.word	0x000007a0
        /*0230*/ 	.word	0x000000ff
        /*0234*/ 	.word	0x000000e8
        /*0238*/ 	.short	0x0100
        /*023a*/ 	.byte	0x04
	.zero		1


	//   ....[20]....
        /*023c*/ 	.word	0x000007b0
        /*0240*/ 	.word	0x000000ff
        /*0244*/ 	.word	0x00000050
        /*0248*/ 	.short	0x0100
        /*024a*/ 	.byte	0x04
	.zero		1


	//   ....[21]....
        /*024c*/ 	.word	0x000007c0
        /*0250*/ 	.word	0x000000ff
        /*0254*/ 	.word	0x000000f0
        /*0258*/ 	.short	0x0100
        /*025a*/ 	.byte	0x04
	.zero		1


	//   ....[22]....
        /*025c*/ 	.word	0x000007d0
        /*0260*/ 	.word	0x000000ff
        /*0264*/ 	.word	0x00000058
        /*0268*/ 	.short	0x0100
        /*026a*/ 	.byte	0x04
	.zero		1


	//   ....[23]....
        /*026c*/ 	.word	0x000007e0
        /*0270*/ 	.word	0x000000ff
        /*0274*/ 	.word	0x000000f8
        /*0278*/ 	.short	0x0100
        /*027a*/ 	.byte	0x04
	.zero		1


	//   ....[24]....
        /*027c*/ 	.word	0x000007f0
        /*0280*/ 	.word	0x000000ff
        /*0284*/ 	.word	0x00000060
        /*0288*/ 	.short	0x0100
        /*028a*/ 	.byte	0x04
	.zero		1


	//   ....[25]....
        /*028c*/ 	.word	0x00000800
        /*0290*/ 	.word	0x000000ff
        /*0294*/ 	.word	0x00000100
        /*0298*/ 	.short	0x0100
        /*029a*/ 	.byte	0x04
	.zero		1


	//   ....[26]....
        /*029c*/ 	.word	0x00000810
        /*02a0*/ 	.word	0x000000ff
        /*02a4*/ 	.word	0x00000068
        /*02a8*/ 	.short	0x0100
        /*02aa*/ 	.byte	0x04
	.zero		1


	//   ....[27]....
        /*02ac*/ 	.word	0x00000820
        /*02b0*/ 	.word	0x000000ff
        /*02b4*/ 	.word	0x00000108
        /*02b8*/ 	.short	0x0100
        /*02ba*/ 	.byte	0x04
	.zero		1


	//   ....[28]....
        /*02bc*/ 	.word	0x00000830
        /*02c0*/ 	.word	0x000000ff
        /*02c4*/ 	.word	0x00000070
        /*02c8*/ 	.short	0x0100
        /*02ca*/ 	.byte	0x04
	.zero		1


	//   ....[29]....
        /*02cc*/ 	.word	0x00000840
        /*02d0*/ 	.word	0x000000ff
        /*02d4*/ 	.word	0x00000110
        /*02d8*/ 	.short	0x0100
        /*02da*/ 	.byte	0x04
	.zero		1


	//   ....[30]....
        /*02dc*/ 	.word	0x00000850
        /*02e0*/ 	.word	0x000000ff
        /*02e4*/ 	.word	0x00000078
        /*02e8*/ 	.short	0x0100
        /*02ea*/ 	.byte	0x04
	.zero		1


	//   ....[31]....
        /*02ec*/ 	.word	0x00000860
        /*02f0*/ 	.word	0x000000ff
        /*02f4*/ 	.word	0x00000118
        /*02f8*/ 	.short	0x0100
        /*02fa*/ 	.byte	0x04
	.zero		1


	//   ....[32]....
        /*02fc*/ 	.word	0x00000870
        /*0300*/ 	.word	0x000000ff
        /*0304*/ 	.word	0x00000080
        /*0308*/ 	.short	0x0100
        /*030a*/ 	.byte	0x04
	.zero		1


	//   ....[33]....
        /*030c*/ 	.word	0x00000880
        /*0310*/ 	.word	0x000000ff
        /*0314*/ 	.word	0x00000120
        /*0318*/ 	.short	0x0100
        /*031a*/ 	.byte	0x04
	.zero		1


	//   ....[34]....
        /*031c*/ 	.word	0x00000890
        /*0320*/ 	.word	0x000000ff
        /*0324*/ 	.word	0x00000088
        /*0328*/ 	.short	0x0100
        /*032a*/ 	.byte	0x04
	.zero		1


	//   ....[35]....
        /*032c*/ 	.word	0x000008a0
        /*0330*/ 	.word	0x000000ff
        /*0334*/ 	.word	0x00000128
        /*0338*/ 	.short	0x0100
        /*033a*/ 	.byte	0x04
	.zero		1


	//   ....[36]....
        /*033c*/ 	.word	0x000008b0
        /*0340*/ 	.word	0x000000ff
        /*0344*/ 	.word	0x00000090
        /*0348*/ 	.short	0x0100
        /*034a*/ 	.byte	0x04
	.zero		1


	//   ....[37]....
        /*034c*/ 	.word	0x000008c0
        /*0350*/ 	.word	0x000000ff
        /*0354*/ 	.word	0x00000130
        /*0358*/ 	.short	0x0100
        /*035a*/ 	.byte	0x04
	.zero		1


	//   ....[38]....
        /*035c*/ 	.word	0x000008d0
        /*0360*/ 	.word	0x000000ff
        /*0364*/ 	.word	0x00000098
        /*0368*/ 	.short	0x0100
        /*036a*/ 	.byte	0x04
	.zero		1


	//   ....[39]....
        /*036c*/ 	.word	0x000008e0
        /*0370*/ 	.word	0x000000ff
        /*0374*/ 	.word	0x00000138
        /*0378*/ 	.short	0x0100
        /*037a*/ 	.byte	0x04
	.zero		1


	//   ....[40]....
        /*037c*/ 	.word	0x00000a20
        /*0380*/ 	.word	0x000000ff
        /*0384*/ 	.word	0x00000140
        /*0388*/ 	.short	0x0100
        /*038a*/ 	.byte	0x04
	.zero		1


	//   ....[41]....
        /*038c*/ 	.word	0x00000a30
        /*0390*/ 	.word	0x000000ff
        /*0394*/ 	.word	0x00000158
        /*0398*/ 	.short	0x0100
        /*039a*/ 	.byte	0x04
	.zero		1


	//   ....[42]....
        /*039c*/ 	.word	0x00000a40
        /*03a0*/ 	.word	0x000000ff
        /*03a4*/ 	.word	0x00000148
        /*03a8*/ 	.short	0x0100
        /*03aa*/ 	.byte	0x04
	.zero		1


	//   ....[43]....
        /*03ac*/ 	.word	0x00000a50
        /*03b0*/ 	.word	0x000000ff
        /*03b4*/ 	.word	0x00000160
        /*03b8*/ 	.short	0x0100
        /*03ba*/ 	.byte	0x04
	.zero		1


	//   ....[44]....
        /*03bc*/ 	.word	0x00000a60
        /*03c0*/ 	.word	0x000000ff
        /*03c4*/ 	.word	0x00000150
        /*03c8*/ 	.short	0x0100
        /*03ca*/ 	.byte	0x04
	.zero		1


	//   ....[45]....
        /*03cc*/ 	.word	0x00000a70
        /*03d0*/ 	.word	0x000000ff
        /*03d4*/ 	.word	0x00000168
        /*03d8*/ 	.short	0x0100
        /*03da*/ 	.byte	0x04
	.zero		1


	//   ....[46]....
        /*03dc*/ 	.word	0x00000b60
        /*03e0*/ 	.word	0x000000ff
        /*03e4*/ 	.word	0x00000170
        /*03e8*/ 	.short	0x0100
        /*03ea*/ 	.byte	0x06
	.zero		1


	//   ....[47]....
        /*03ec*/ 	.word	0x00000b70
        /*03f0*/ 	.word	0x000000ff
        /*03f4*/ 	.word	0x00000178
        /*03f8*/ 	.short	0x0100
        /*03fa*/ 	.byte	0x06
	.zero		1


	//   ....[48]....
        /*03fc*/ 	.word	0x00000cb0
        /*0400*/ 	.word	0x000000ff
        /*0404*/ 	.word	0x00000180
        /*0408*/ 	.short	0x0100
        /*040a*/ 	.byte	0x06
	.zero		1


	//   ....[49]....
        /*040c*/ 	.word	0x00000cc0
        /*0410*/ 	.word	0x000000ff
        /*0414*/ 	.word	0x00000190
        /*0418*/ 	.short	0x0100
        /*041a*/ 	.byte	0x06
	.zero		1


	//   ....[50]....
        /*041c*/ 	.word	0x00000cd0
        /*0420*/ 	.word	0x000000ff
        /*0424*/ 	.word	0x00000188
        /*0428*/ 	.short	0x0100
        /*042a*/ 	.byte	0x06
	.zero		1


	//   ....[51]....
        /*042c*/ 	.word	0x00000ce0
        /*0430*/ 	.word	0x000000ff
        /*0434*/ 	.word	0x00000198
        /*0438*/ 	.short	0x0100
        /*043a*/ 	.byte	0x06
	.zero		1


	//   ....[52]....
        /*043c*/ 	.word	0x00000e10
        /*0440*/ 	.word	0x000000ff
        /*0444*/ 	.word	0x000001a0
        /*0448*/ 	.short	0x0100
        /*044a*/ 	.byte	0x04
	.zero		1


	//   ....[53]....
        /*044c*/ 	.word	0x00000e20
        /*0450*/ 	.word	0x000000ff
        /*0454*/ 	.word	0x000001c0
        /*0458*/ 	.short	0x0100
        /*045a*/ 	.byte	0x04
	.zero		1


	//   ....[54]....
        /*045c*/ 	.word	0x00000e30
        /*0460*/ 	.word	0x000000ff
        /*0464*/ 	.word	0x000001a8
        /*0468*/ 	.short	0x0100
        /*046a*/ 	.byte	0x04
	.zero		1


	//   ....[55]....
        /*046c*/ 	.word	0x00000e40
        /*0470*/ 	.word	0x000000ff
        /*0474*/ 	.word	0x000001c8
        /*0478*/ 	.short	0x0100
        /*047a*/ 	.byte	0x04
	.zero		1


	//   ....[56]....
        /*047c*/ 	.word	0x00000e50
        /*0480*/ 	.word	0x000000ff
        /*0484*/ 	.word	0x000001b0
        /*0488*/ 	.short	0x0100
        /*048a*/ 	.byte	0x04
	.zero		1


	//   ....[57]....
        /*048c*/ 	.word	0x00000e60
        /*0490*/ 	.word	0x000000ff
        /*0494*/ 	.word	0x000001d0
        /*0498*/ 	.short	0x0100
        /*049a*/ 	.byte	0x04
	.zero		1


	//   ....[58]....
        /*049c*/ 	.word	0x00000e70
        /*04a0*/ 	.word	0x000000ff
        /*04a4*/ 	.word	0x000001b8
        /*04a8*/ 	.short	0x0100
        /*04aa*/ 	.byte	0x04
	.zero		1


	//   ....[59]....
        /*04ac*/ 	.word	0x00000e80
        /*04b0*/ 	.word	0x000000ff
        /*04b4*/ 	.word	0x000001d8
        /*04b8*/ 	.short	0x0100
        /*04ba*/ 	.byte	0x04
	.zero		1


	//   ....[60]....
        /*04bc*/ 	.word	0x00000f80
        /*04c0*/ 	.word	0x000000ff
        /*04c4*/ 	.word	0x000001e0
        /*04c8*/ 	.short	0x0100
        /*04ca*/ 	.byte	0x04
	.zero		1


	//   ....[61]....
        /*04cc*/ 	.word	0x00000f90
        /*04d0*/ 	.word	0x000000ff
        /*04d4*/ 	.word	0x000001f0
        /*04d8*/ 	.short	0x0100
        /*04da*/ 	.byte	0x04
	.zero		1


	//   ....[62]....
        /*04dc*/ 	.word	0x00000fa0
        /*04e0*/ 	.word	0x000000ff
        /*04e4*/ 	.word	0x000001e8
        /*04e8*/ 	.short	0x0100
        /*04ea*/ 	.byte	0x04
	.zero		1


	//   ....[63]....
        /*04ec*/ 	.word	0x00000fb0
        /*04f0*/ 	.word	0x000000ff
        /*04f4*/ 	.word	0x000001f8
        /*04f8*/ 	.short	0x0100
        /*04fa*/ 	.byte	0x04
	.zero		1


	//   ....[64]....
        /*04fc*/ 	.word	0x000010b0
        /*0500*/ 	.word	0x000000ff
        /*0504*/ 	.word	0x00000200
        /*0508*/ 	.short	0x0100
        /*050a*/ 	.byte	0x06
	.zero		1


	//   ....[65]....
        /*050c*/ 	.word	0x00001d60
        /*0510*/ 	.word	0x00000000
        /*0514*/ 	.word	0x000001f0
        /*0518*/ 	.short	0x010a
        /*051a*/ 	.byte	0xff
	.zero		1


	//   ....[66]....
        /*051c*/ 	.word	0x00001d80
        /*0520*/ 	.word	0x00000000
        /*0524*/ 	.word	0x000001e0
        /*0528*/ 	.short	0x0101
        /*052a*/ 	.byte	0xff
	.zero		1


	//   ....[67]....
        /*052c*/ 	.word	0x00001e30
        /*0530*/ 	.word	0x000000ff
        /*0534*/ 	.word	0x000000a0
        /*0538*/ 	.short	0x010a
        /*053a*/ 	.byte	0x04
	.zero		1


	//   ....[68]....
        /*053c*/ 	.word	0x00001f00
        /*0540*/ 	.word	0x000000ff
        /*0544*/ 	.word	0x000000a0
        /*0548*/ 	.short	0x010a
        /*054a*/ 	.byte	0x21
	.zero		1


	//   ....[69]....
        /*054c*/ 	.word	0x000020b0
        /*0550*/ 	.word	0x000000ff
        /*0554*/ 	.word	0x000000a0
        /*0558*/ 	.short	0x010a
        /*055a*/ 	.byte	0x05
	.zero		1


	//   ....[70]....
        /*055c*/ 	.word	0x000021d0
        /*0560*/ 	.word	0x000000ff
        /*0564*/ 	.word	0x00000178
        /*0568*/ 	.short	0x0101
        /*056a*/ 	.byte	0x0d
	.zero		1


	//   ....[71]....
        /*056c*/ 	.word	0x000021f0
        /*0570*/ 	.word	0x000000ff
        /*0574*/ 	.word	0x000000a0
        /*0578*/ 	.short	0x010a
        /*057a*/ 	.byte	0x04
	.zero		1


	//   ....[72]....
        /*057c*/ 	.word	0x00002270
        /*0580*/ 	.word	0x000000ff
        /*0584*/ 	.word	0x000000a0
        /*0588*/ 	.short	0x010a
        /*058a*/ 	.byte	0x11
	.zero		1


	//   ....[73]....
        /*058c*/ 	.word	0x00002410
        /*0590*/ 	.word	0x000000ff
        /*0594*/ 	.word	0x000000a0
        /*0598*/ 	.short	0x010a
        /*059a*/ 	.byte	0x05
	.zero		1


	//   ....[74]....
        /*059c*/ 	.word	0x00002550
        /*05a0*/ 	.word	0x00000003
        /*05a4*/ 	.word	0x00000180
        /*05a8*/ 	.short	0x010a
        /*05aa*/ 	.byte	0xff
	.zero		1


	//   ....[75]....
        /*05ac*/ 	.word	0x000026a0
        /*05b0*/ 	.word	0x00000000
        /*05b4*/ 	.word	0x00000000
        /*05b8*/ 	.short	0x0101
        /*05ba*/ 	.byte	0xff
	.zero		1


	//   ....[76]....
        /*05bc*/ 	.word	0x00002c60
        /*05c0*/ 	.word	0x000000ff
        /*05c4*/ 	.word	0x00000000
        /*05c8*/ 	.short	0x010a
        /*05ca*/ 	.byte	0x04
	.zero		1


	//   ....[77]....
        /*05cc*/ 	.word	0x00002cf0
        /*05d0*/ 	.word	0x000000ff
        /*05d4*/ 	.word	0x00000000
        /*05d8*/ 	.short	0x010a
        /*05da*/ 	.byte	0x05
	.zero		1


	//   ....[78]....
        /*05dc*/ 	.word	0x00002d80
        /*05e0*/ 	.word	0x000000ff
        /*05e4*/ 	.word	0x00000000
        /*05e8*/ 	.short	0x010a
        /*05ea*/ 	.byte	0x05
	.zero		1


	//   ....[79]....
        /*05ec*/ 	.word	0x00002e10
        /*05f0*/ 	.word	0x000000ff
        /*05f4*/ 	.word	0x00000000
        /*05f8*/ 	.short	0x010a
        /*05fa*/ 	.byte	0x05
	.zero		1


	//   ....[80]....
        /*05fc*/ 	.word	0x00002ea0
        /*0600*/ 	.word	0x000000ff
        /*0604*/ 	.word	0x00000000
        /*0608*/ 	.short	0x010a
        /*060a*/ 	.byte	0x05
	.zero		1


	//   ....[81]....
        /*060c*/ 	.word	0x00002f30
        /*0610*/ 	.word	0x000000ff
        /*0614*/ 	.word	0x00000000
        /*0618*/ 	.short	0x010a
        /*061a*/ 	.byte	0x05
	.zero		1


	//   ....[82]....
        /*061c*/ 	.word	0x00002fc0
        /*0620*/ 	.word	0x000000ff
        /*0624*/ 	.word	0x00000000
        /*0628*/ 	.short	0x010a
        /*062a*/ 	.byte	0x05
	.zero		1


	//   ....[83]....
        /*062c*/ 	.word	0x00003050
        /*0630*/ 	.word	0x000000ff
        /*0634*/ 	.word	0x00000000
        /*0638*/ 	.short	0x010a
        /*063a*/ 	.byte	0x05
	.zero		1


	//   ....[84]....
        /*063c*/ 	.word	0x000030e0
        /*0640*/ 	.word	0x000000ff
        /*0644*/ 	.word	0x00000000
        /*0648*/ 	.short	0x010a
        /*064a*/ 	.byte	0x05
	.zero		1


	//   ....[85]....
        /*064c*/ 	.word	0x00003170
        /*0650*/ 	.word	0x000000ff
        /*0654*/ 	.word	0x00000000
        /*0658*/ 	.short	0x010a
        /*065a*/ 	.byte	0x05
	.zero		1


	//   ....[86]....
        /*065c*/ 	.word	0x00003200
        /*0660*/ 	.word	0x000000ff
        /*0664*/ 	.word	0x00000000
        /*0668*/ 	.short	0x010a
        /*066a*/ 	.byte	0x05
	.zero		1


	//   ....[87]....
        /*066c*/ 	.word	0x00003290
        /*0670*/ 	.word	0x000000ff
        /*0674*/ 	.word	0x00000000
        /*0678*/ 	.short	0x010a
        /*067a*/ 	.byte	0x05
	.zero		1


	//   ....[88]....
        /*067c*/ 	.word	0x00003320
        /*0680*/ 	.word	0x000000ff
        /*0684*/ 	.word	0x00000000
        /*0688*/ 	.short	0x010a
        /*068a*/ 	.byte	0x05
	.zero		1


	//   ....[89]....
        /*068c*/ 	.word	0x000033b0
        /*0690*/ 	.word	0x000000ff
        /*0694*/ 	.word	0x00000000
        /*0698*/ 	.short	0x010a
        /*069a*/ 	.byte	0x05
	.zero		1


	//   ....[90]....
        /*069c*/ 	.word	0x00003440
        /*06a0*/ 	.word	0x000000ff
        /*06a4*/ 	.word	0x00000000
        /*06a8*/ 	.short	0x010a
        /*06aa*/ 	.byte	0x05
	.zero		1


	//   ....[91]....
        /*06ac*/ 	.word	0x000034d0
        /*06b0*/ 	.word	0x000000ff
        /*06b4*/ 	.word	0x00000000
        /*06b8*/ 	.short	0x010a
        /*06ba*/ 	.byte	0x05
	.zero		1


	//   ....[92]....
        /*06bc*/ 	.word	0x00003560
        /*06c0*/ 	.word	0x000000ff
        /*06c4*/ 	.word	0x00000000
        /*06c8*/ 	.short	0x010a
        /*06ca*/ 	.byte	0x05
	.zero		1


	//   ....[93]....
        /*06cc*/ 	.word	0x000035f0
        /*06d0*/ 	.word	0x000000ff
        /*06d4*/ 	.word	0x00000000
        /*06d8*/ 	.short	0x010a
        /*06da*/ 	.byte	0x05
	.zero		1


	//   ....[94]....
        /*06dc*/ 	.word	0x00003680
        /*06e0*/ 	.word	0x000000ff
        /*06e4*/ 	.word	0x00000000
        /*06e8*/ 	.short	0x010a
        /*06ea*/ 	.byte	0x05
	.zero		1


	//   ....[95]....
        /*06ec*/ 	.word	0x00003720
        /*06f0*/ 	.word	0x00000000
        /*06f4*/ 	.word	0x00000000
        /*06f8*/ 	.short	0x010a
        /*06fa*/ 	.byte	0xff
	.zero		1


	//   ....[96]....
        /*06fc*/ 	.word	0x00003860
        /*0700*/ 	.word	0x00000002
        /*0704*/ 	.word	0x000001e0
        /*0708*/ 	.short	0x010a
        /*070a*/ 	.byte	0xff
	.zero		1


	//   ....[97]....
        /*070c*/ 	.word	0x000038c0
        /*0710*/ 	.word	0x00000004
        /*0714*/ 	.word	0x00000000
        /*0718*/ 	.short	0x0101
        /*071a*/ 	.byte	0xff
	.zero		1


	//   ....[98]....
        /*071c*/ 	.word	0x000038e0
        /*0720*/ 	.word	0x000000ff
        /*0724*/ 	.word	0x00000190
        /*0728*/ 	.short	0x010a
        /*072a*/ 	.byte	0x04
	.zero		1


	//   ....[99]....
        /*072c*/ 	.word	0x00003a00
        /*0730*/ 	.word	0x00000002
        /*0734*/ 	.word	0x00000180
        /*0738*/ 	.short	0x010a
        /*073a*/ 	.byte	0xff
	.zero		1


	//   ....[100]....
        /*073c*/ 	.word	0x00003b10
        /*0740*/ 	.word	0x00000002
        /*0744*/ 	.word	0x00000000
        /*0748*/ 	.short	0x0101
        /*074a*/ 	.byte	0xff
	.zero		1


	//   ....[101]....
        /*074c*/ 	.word	0x00003ba0
        /*0750*/ 	.word	0x000000ff
        /*0754*/ 	.word	0x00000190
        /*0758*/ 	.short	0x0106
        /*075a*/ 	.byte	0x04
	.zero		1


	//   ....[102]....
        /*075c*/ 	.word	0x00003bc0
        /*0760*/ 	.word	0x000000ff
        /*0764*/ 	.word	0x00000190
        /*0768*/ 	.short	0x010a
        /*076a*/ 	.byte	0x04
	.zero		1


	//   ....[103]....
        /*076c*/ 	.word	0x00003c50
        /*0770*/ 	.word	0x000000ff
        /*0774*/ 	.word	0x00000190
        /*0778*/ 	.short	0x0106
        /*077a*/ 	.byte	0x07
	.zero		1


	//   ....[104]....
        /*077c*/ 	.word	0x00003c90
        /*0780*/ 	.word	0x00000000
        /*0784*/ 	.word	0x00000190
        /*0788*/ 	.short	0x010a
        /*078a*/ 	.byte	0xff
	.zero		1


	//   ....[105]....
        /*078c*/ 	.word	0x00003ee0
        /*0790*/ 	.word	0x000000ff
        /*0794*/ 	.word	0x00000008
        /*0798*/ 	.short	0x010a
        /*079a*/ 	.byte	0x05
	.zero		1


	//   ....[106]....
        /*079c*/ 	.word	0x00003f00
        /*07a0*/ 	.word	0x000000ff
        /*07a4*/ 	.word	0x00000008
        /*07a8*/ 	.short	0x010a
        /*07aa*/ 	.byte	0x05
	.zero		1


	//   ....[107]....
        /*07ac*/ 	.word	0x00004090
        /*07b0*/ 	.word	0x000000ff
        /*07b4*/ 	.word	0x00000008
        /*07b8*/ 	.short	0x010a
        /*07ba*/ 	.byte	0x05
	.zero		1


	//   ....[108]....
        /*07bc*/ 	.word	0x000040b0
        /*07c0*/ 	.word	0x000000ff
        /*07c4*/ 	.word	0x00000008
        /*07c8*/ 	.short	0x010a
        /*07ca*/ 	.byte	0x05
	.zero		1


	//   ....[109]....
        /*07cc*/ 	.word	0x00004170
        /*07d0*/ 	.word	0x000000ff
        /*07d4*/ 	.word	0x00000000
        /*07d8*/ 	.short	0x0101
        /*07da*/ 	.byte	0x04
	.zero		1


	//   ....[110]....
        /*07dc*/ 	.word	0x00004470
        /*07e0*/ 	.word	0x00000000
        /*07e4*/ 	.word	0x00000180
        /*07e8*/ 	.short	0x010a
        /*07ea*/ 	.byte	0xff
	.zero		1


	//   ....[111]....
        /*07ec*/ 	.word	0x00004530
        /*07f0*/ 	.word	0x00000000
        /*07f4*/ 	.word	0x00000000
        /*07f8*/ 	.short	0x0101
        /*07fa*/ 	.byte	0xff
	.zero		1


	//   ....[112]....
        /*07fc*/ 	.word	0x000045f0
        /*0800*/ 	.word	0x000000ff
        /*0804*/ 	.word	0x00000000
        /*0808*/ 	.short	0x010a
        /*080a*/ 	.byte	0x04
	.zero		1


	//   ....[113]....
        /*080c*/ 	.word	0x00004600
        /*0810*/ 	.word	0x000000ff
        /*0814*/ 	.word	0x000001c0
        /*0818*/ 	.short	0x010a
        /*081a*/ 	.byte	0x17
	.zero		1


	//   ....[114]....
        /*081c*/ 	.word	0x000046b0
        /*0820*/ 	.word	0x000000ff
        /*0824*/ 	.word	0x00000000
        /*0828*/ 	.short	0x010a
        /*082a*/ 	.byte	0x05
	.zero		1


	//   ....[115]....
        /*082c*/ 	.word	0x000047f0
        /*0830*/ 	.word	0x000000ff
        /*0834*/ 	.word	0x00000000
        /*0838*/ 	.short	0x010a
        /*083a*/ 	.byte	0x04
	.zero		1


	//   ....[116]....
        /*083c*/ 	.word	0x00004a40
        /*0840*/ 	.word	0x000000ff
        /*0844*/ 	.word	0x00000000
        /*0848*/ 	.short	0x010a
        /*084a*/ 	.byte	0x04
	.zero		1


	//   ....[117]....
        /*084c*/ 	.word	0x00004ad0
        /*0850*/ 	.word	0x000000ff
        /*0854*/ 	.word	0x00000000
        /*0858*/ 	.short	0x010a
        /*085a*/ 	.byte	0x05
	.zero		1


	//   ....[118]....
        /*085c*/ 	.word	0x00004b60
        /*0860*/ 	.word	0x000000ff
        /*0864*/ 	.word	0x00000000
        /*0868*/ 	.short	0x010a
        /*086a*/ 	.byte	0x05
	.zero		1


	//   ....[119]....
        /*086c*/ 	.word	0x00004c00
        /*0870*/ 	.word	0x00000000
        /*0874*/ 	.word	0x00000000
        /*0878*/ 	.short	0x010a
        /*087a*/ 	.byte	0xff
	.zero		1


	//   ....[120]....
        /*087c*/ 	.word	0x00004c40
        /*0880*/ 	.word	0x00000000
        /*0884*/ 	.word	0x00000000
        /*0888*/ 	.short	0x010a
        /*088a*/ 	.byte	0xff
	.zero		1


	//   ....[121]....
        /*088c*/ 	.word	0x00004cb0
        /*0890*/ 	.word	0x000000ff
        /*0894*/ 	.word	0x00000000
        /*0898*/ 	.short	0x0101
        /*089a*/ 	.byte	0x04
	.zero		1


	//   ....[122]....
        /*089c*/ 	.word	0x00004cf0
        /*08a0*/ 	.word	0x000000ff
        /*08a4*/ 	.word	0x00000200
        /*08a8*/ 	.short	0x010a
        /*08aa*/ 	.byte	0x11
	.zero		1


	//   ....[123]....
        /*08ac*/ 	.word	0x00004d40
        /*08b0*/ 	.word	0x000000ff
        /*08b4*/ 	.word	0x00000000
        /*08b8*/ 	.short	0x0101
        /*08ba*/ 	.byte	0x04
	.zero		1


	//   ....[124]....
        /*08bc*/ 	.word	0x000051b0
        /*08c0*/ 	.word	0x0000000c
        /*08c4*/ 	.word	0x00000180
        /*08c8*/ 	.short	0x010a
        /*08ca*/ 	.byte	0xff
	.zero		1


	//   ....[125]....
        /*08cc*/ 	.word	0x00005320
        /*08d0*/ 	.word	0x00000000
        /*08d4*/ 	.word	0x00000000
        /*08d8*/ 	.short	0x0101
        /*08da*/ 	.byte	0xff
	.zero		1


	//   ....[126]....
        /*08dc*/ 	.word	0x000057a0
        /*08e0*/ 	.word	0x000000ff
        /*08e4*/ 	.word	0x00000178
        /*08e8*/ 	.short	0x010a
        /*08ea*/ 	.byte	0x18
	.zero		1


	//   ....[127]....
        /*08ec*/ 	.word	0x00005960
        /*08f0*/ 	.word	0x000000ff
        /*08f4*/ 	.word	0x00000158
        /*08f8*/ 	.short	0x010a
        /*08fa*/ 	.byte	0x04
	.zero		1


	//   ....[128]....
        /*08fc*/ 	.word	0x00005b40
        /*0900*/ 	.word	0x000000ff
        /*0904*/ 	.word	0x00000140
        /*0908*/ 	.short	0x010b
        /*090a*/ 	.byte	0x04
	.zero		1


	//   ....[129]....
        /*090c*/ 	.word	0x00005b50
        /*0910*/ 	.word	0x000000ff
        /*0914*/ 	.word	0x00000000
        /*0918*/ 	.short	0x0101
        /*091a*/ 	.byte	0x14
	.zero		1


	//   ....[130]....
        /*091c*/ 	.word	0x00005b60
        /*0920*/ 	.word	0x000000ff
        /*0924*/ 	.word	0x00000158
        /*0928*/ 	.short	0x010a
        /*092a*/ 	.byte	0x05
	.zero		1


	//   ....[131]....
        /*092c*/ 	.word	0x00005d60
        /*0930*/ 	.word	0x000000ff
        /*0934*/ 	.word	0x00000140
        /*0938*/ 	.short	0x010b
        /*093a*/ 	.byte	0x05
	.zero		1


	//   ....[132]....
        /*093c*/ 	.word	0x00005d70
        /*0940*/ 	.word	0x000000ff
        /*0944*/ 	.word	0x00000000
        /*0948*/ 	.short	0x0101
        /*094a*/ 	.byte	0x04
	.zero		1


	//   ....[133]....
        /*094c*/ 	.word	0x00005e10
        /*0950*/ 	.word	0x000000ff
        /*0954*/ 	.word	0x00000000
        /*0958*/ 	.short	0x010a
        /*095a*/ 	.byte	0x04
	.zero		1


	//   ....[134]....
        /*095c*/ 	.word	0x00005ea0
        /*0960*/ 	.word	0x000000ff
        /*0964*/ 	.word	0x00000000
        /*0968*/ 	.short	0x010a
        /*096a*/ 	.byte	0x05
	.zero		1


	//   ....[135]....
        /*096c*/ 	.word	0x00005f40
        /*0970*/ 	.word	0x00000000
        /*0974*/ 	.word	0x00000000
        /*0978*/ 	.short	0x010a
        /*097a*/ 	.byte	0xff
	.zero		1


	//   ....[136]....
        /*097c*/ 	.word	0x00006290
        /*0980*/ 	.word	0x00000003
        /*0984*/ 	.word	0x00000180
        /*0988*/ 	.short	0x010a
        /*098a*/ 	.byte	0xff
	.zero		1


	//   ....[137]....
        /*098c*/ 	.word	0x00006410
        /*0990*/ 	.word	0x00000000
        /*0994*/ 	.word	0x00000000
        /*0998*/ 	.short	0x0101
        /*099a*/ 	.byte	0xff
	.zero		1


	//   ....[138]....
        /*099c*/ 	.word	0x00006f80
        /*09a0*/ 	.word	0x00000000
        /*09a4*/ 	.word	0x00000140
        /*09a8*/ 	.short	0x010a
        /*09aa*/ 	.byte	0xff
	.zero		1


	//   ....[139]....
        /*09ac*/ 	.word	0x00006fe0
        /*09b0*/ 	.word	0x0000005c
        /*09b4*/ 	.word	0x000001a0
        /*09b8*/ 	.short	0x010a
        /*09ba*/ 	.byte	0xff
	.zero		1


	//   ....[140]....
        /*09bc*/ 	.word	0x000070d0
        /*09c0*/ 	.word	0x00000000
        /*09c4*/ 	.word	0x00000140
        /*09c8*/ 	.short	0x010a
        /*09ca*/ 	.byte	0xff
	.zero		1


	//   ....[141]....
        /*09cc*/ 	.word	0x00007200
        /*09d0*/ 	.word	0x0000005c
        /*09d4*/ 	.word	0x000001a0
        /*09d8*/ 	.short	0x010a
        /*09da*/ 	.byte	0xff
	.zero		1


	//   ....[142]....
        /*09dc*/ 	.word	0x00007d30
        /*09e0*/ 	.word	0x00000000
        /*09e4*/ 	.word	0x00000000
        /*09e8*/ 	.short	0x0101
        /*09ea*/ 	.byte	0xff
	.zero		1


	//   ....[143]....
        /*09ec*/ 	.word	0x00007d40
        /*09f0*/ 	.word	0x00000003
        /*09f4*/ 	.word	0x00000140
        /*09f8*/ 	.short	0x010a
        /*09fa*/ 	.byte	0xff
	.zero		1


	//   ....[144]....
        /*09fc*/ 	.word	0x00007e10
        /*0a00*/ 	.word	0x00000003
        /*0a04*/ 	.word	0x00000140
        /*0a08*/ 	.short	0x010a
        /*0a0a*/ 	.byte	0xff
	.zero		1


	//   ....[145]....
        /*0a0c*/ 	.word	0x000080e0
        /*0a10*/ 	.word	0x0000005c
        /*0a14*/ 	.word	0x00000000
        /*0a18*/ 	.short	0x0101
        /*0a1a*/ 	.byte	0xff
	.zero		1


	//   ....[146]....
        /*0a1c*/ 	.word	0x00008ab0
        /*0a20*/ 	.word	0x00000002
        /*0a24*/ 	.word	0x00000000
        /*0a28*/ 	.short	0x0101
        /*0a2a*/ 	.byte	0xff
	.zero		1


	//   ....[147]....
        /*0a2c*/ 	.word	0x00008d80
        /*0a30*/ 	.word	0x000000ff
        /*0a34*/ 	.word	0x00000000
        /*0a38*/ 	.short	0x0101
        /*0a3a*/ 	.byte	0x06
	.zero		1


	//   ....[148]....
        /*0a3c*/ 	.word	0x00008da0
        /*0a40*/ 	.word	0x00000000
        /*0a44*/ 	.word	0x000001f0
        /*0a48*/ 	.short	0x010a
        /*0a4a*/ 	.byte	0xff
	.zero		1


	//   ....[149]....
        /*0a4c*/ 	.word	0x00008e00
        /*0a50*/ 	.word	0x00000000
        /*0a54*/ 	.word	0x000000a0
        /*0a58*/ 	.short	0x010a
        /*0a5a*/ 	.byte	0xff
	.zero		1


	//   ....[150]....
        /*0a5c*/ 	.word	0x00008e60
        /*0a60*/ 	.word	0x00000000
        /*0a64*/ 	.word	0x000000a0
        /*0a68*/ 	.short	0x010a
        /*0a6a*/ 	.byte	0xff
	.zero		1


	//   ....[151]....
        /*0a6c*/ 	.word	0x00008eb0
        /*0a70*/ 	.word	0x00000003
        /*0a74*/ 	.word	0x00000180
        /*0a78*/ 	.short	0x010a
        /*0a7a*/ 	.byte	0xff
	.zero		1


	//   ....[152]....
        /*0a7c*/ 	.word	0x00008f10
        /*0a80*/ 	.word	0x00000000
        /*0a84*/ 	.word	0x00000000
        /*0a88*/ 	.short	0x010a
        /*0a8a*/ 	.byte	0xff
	.zero		1


	//   ....[153]....
        /*0a8c*/ 	.word	0x00008f70
        /*0a90*/ 	.word	0x00000000
        /*0a94*/ 	.word	0x00000000
        /*0a98*/ 	.short	0x010a
        /*0a9a*/ 	.byte	0xff
	.zero		1


	//   ....[154]....
        /*0a9c*/ 	.word	0x00008fd0
        /*0aa0*/ 	.word	0x00000000
        /*0aa4*/ 	.word	0x00000000
        /*0aa8*/ 	.short	0x010a
        /*0aaa*/ 	.byte	0xff
	.zero		1


	//   ....[155]....
        /*0aac*/ 	.word	0x00009030
        /*0ab0*/ 	.word	0x00000000
        /*0ab4*/ 	.word	0x00000000
        /*0ab8*/ 	.short	0x010a
        /*0aba*/ 	.byte	0xff
	.zero		1


	//   ....[156]....
        /*0abc*/ 	.word	0x00009090
        /*0ac0*/ 	.word	0x00000000
        /*0ac4*/ 	.word	0x00000000
        /*0ac8*/ 	.short	0x010a
        /*0aca*/ 	.byte	0xff
	.zero		1


	//   ....[157]....
        /*0acc*/ 	.word	0x000090f0
        /*0ad0*/ 	.word	0x00000000
        /*0ad4*/ 	.word	0x00000000
        /*0ad8*/ 	.short	0x010a
        /*0ada*/ 	.byte	0xff
	.zero		1


	//   ....[158]....
        /*0adc*/ 	.word	0x00009150
        /*0ae0*/ 	.word	0x00000000
        /*0ae4*/ 	.word	0x00000000
        /*0ae8*/ 	.short	0x010a
        /*0aea*/ 	.byte	0xff
	.zero		1


	//   ....[159]....
        /*0aec*/ 	.word	0x000091b0
        /*0af0*/ 	.word	0x00000000
        /*0af4*/ 	.word	0x00000000
        /*0af8*/ 	.short	0x010a
        /*0afa*/ 	.byte	0xff
	.zero		1


	//   ....[160]....
        /*0afc*/ 	.word	0x00009210
        /*0b00*/ 	.word	0x00000000
        /*0b04*/ 	.word	0x00000000
        /*0b08*/ 	.short	0x010a
        /*0b0a*/ 	.byte	0xff
	.zero		1


	//   ....[161]....
        /*0b0c*/ 	.word	0x00009270
        /*0b10*/ 	.word	0x00000000
        /*0b14*/ 	.word	0x00000000
        /*0b18*/ 	.short	0x010a
        /*0b1a*/ 	.byte	0xff
	.zero		1


	//   ....[162]....
        /*0b1c*/ 	.word	0x000092d0
        /*0b20*/ 	.word	0x00000000
        /*0b24*/ 	.word	0x00000000
        /*0b28*/ 	.short	0x010a
        /*0b2a*/ 	.byte	0xff
	.zero		1


	//   ....[163]....
        /*0b2c*/ 	.word	0x00009330
        /*0b30*/ 	.word	0x00000000
        /*0b34*/ 	.word	0x00000000
        /*0b38*/ 	.short	0x010a
        /*0b3a*/ 	.byte	0xff
	.zero		1


	//   ....[164]....
        /*0b3c*/ 	.word	0x00009390
        /*0b40*/ 	.word	0x00000000
        /*0b44*/ 	.word	0x00000000
        /*0b48*/ 	.short	0x010a
        /*0b4a*/ 	.byte	0xff
	.zero		1


	//   ....[165]....
        /*0b4c*/ 	.word	0x000093f0
        /*0b50*/ 	.word	0x00000000
        /*0b54*/ 	.word	0x00000000
        /*0b58*/ 	.short	0x010a
        /*0b5a*/ 	.byte	0xff
	.zero		1


	//   ....[166]....
        /*0b5c*/ 	.word	0x00009450
        /*0b60*/ 	.word	0x00000000
        /*0b64*/ 	.word	0x00000000
        /*0b68*/ 	.short	0x010a
        /*0b6a*/ 	.byte	0xff
	.zero		1


	//   ....[167]....
        /*0b6c*/ 	.word	0x000094b0
        /*0b70*/ 	.word	0x00000000
        /*0b74*/ 	.word	0x00000000
        /*0b78*/ 	.short	0x010a
        /*0b7a*/ 	.byte	0xff
	.zero		1


	//   ....[168]....
        /*0b7c*/ 	.word	0x00009510
        /*0b80*/ 	.word	0x00000000
        /*0b84*/ 	.word	0x00000000
        /*0b88*/ 	.short	0x010a
        /*0b8a*/ 	.byte	0xff
	.zero		1


	//   ....[169]....
        /*0b8c*/ 	.word	0x00009570
        /*0b90*/ 	.word	0x00000000
        /*0b94*/ 	.word	0x00000000
        /*0b98*/ 	.short	0x010a
        /*0b9a*/ 	.byte	0xff
	.zero		1


	//   ....[170]....
        /*0b9c*/ 	.word	0x000095d0
        /*0ba0*/ 	.word	0x00000000
        /*0ba4*/ 	.word	0x00000000
        /*0ba8*/ 	.short	0x010a
        /*0baa*/ 	.byte	0xff
	.zero		1


	//   ....[171]....
        /*0bac*/ 	.word	0x00009620
        /*0bb0*/ 	.word	0x00000002
        /*0bb4*/ 	.word	0x000001e0
        /*0bb8*/ 	.short	0x010a
        /*0bba*/ 	.byte	0xff
	.zero		1


	//   ....[172]....
        /*0bbc*/ 	.word	0x00009680
        /*0bc0*/ 	.word	0x00000002
        /*0bc4*/ 	.word	0x00000190
        /*0bc8*/ 	.short	0x010a
        /*0bca*/ 	.byte	0xff
	.zero		1


	//   ....[173]....
        /*0bcc*/ 	.word	0x000096d0
        /*0bd0*/ 	.word	0x00000002
        /*0bd4*/ 	.word	0x00000180
        /*0bd8*/ 	.short	0x010a
        /*0bda*/ 	.byte	0xff
	.zero		1


	//   ....[174]....
        /*0bdc*/ 	.word	0x00009730
        /*0be0*/ 	.word	0x00000000
        /*0be4*/ 	.word	0x00000190
        /*0be8*/ 	.short	0x010a
        /*0bea*/ 	.byte	0xff
	.zero		1


	//   ....[175]....
        /*0bec*/ 	.word	0x00009790
        /*0bf0*/ 	.word	0x00000000
        /*0bf4*/ 	.word	0x00000008
        /*0bf8*/ 	.short	0x010a
        /*0bfa*/ 	.byte	0xff
	.zero		1


	//   ....[176]....
        /*0bfc*/ 	.word	0x00009880
        /*0c00*/ 	.word	0x00000000
        /*0c04*/ 	.word	0x00000008
        /*0c08*/ 	.short	0x010a
        /*0c0a*/ 	.byte	0xff
	.zero		1


	//   ....[177]....
        /*0c0c*/ 	.word	0x000098d0
        /*0c10*/ 	.word	0x00000000
        /*0c14*/ 	.word	0x00000180
        /*0c18*/ 	.short	0x010a
        /*0c1a*/ 	.byte	0xff
	.zero		1


	//   ....[178]....
        /*0c1c*/ 	.word	0x00009930
        /*0c20*/ 	.word	0x00000000
        /*0c24*/ 	.word	0x000001c0
        /*0c28*/ 	.short	0x010a
        /*0c2a*/ 	.byte	0xff
	.zero		1


	//   ....[179]....
        /*0c2c*/ 	.word	0x00009990
        /*0c30*/ 	.word	0x00000000
        /*0c34*/ 	.word	0x00000000
        /*0c38*/ 	.short	0x010a
        /*0c3a*/ 	.byte	0xff
	.zero		1


	//   ....[180]....
        /*0c3c*/ 	.word	0x000099f0
        /*0c40*/ 	.word	0x00000000
        /*0c44*/ 	.word	0x00000000
        /*0c48*/ 	.short	0x010a
        /*0c4a*/ 	.byte	0xff
	.zero		1


	//   ....[181]....
        /*0c4c*/ 	.word	0x00009a50
        /*0c50*/ 	.word	0x00000000
        /*0c54*/ 	.word	0x00000000
        /*0c58*/ 	.short	0x010a
        /*0c5a*/ 	.byte	0xff
	.zero		1


	//   ....[182]....
        /*0c5c*/ 	.word	0x00009ab0
        /*0c60*/ 	.word	0x00000000
        /*0c64*/ 	.word	0x00000000
        /*0c68*/ 	.short	0x010a
        /*0c6a*/ 	.byte	0xff
	.zero		1


	//   ....[183]....
        /*0c6c*/ 	.word	0x00009b10
        /*0c70*/ 	.word	0x00000000
        /*0c74*/ 	.word	0x00000200
        /*0c78*/ 	.short	0x010a
        /*0c7a*/ 	.byte	0xff
	.zero		1


	//   ....[184]....
        /*0c7c*/ 	.word	0x00009b60
        /*0c80*/ 	.word	0x0000000c
        /*0c84*/ 	.word	0x00000180
        /*0c88*/ 	.short	0x010a
        /*0c8a*/ 	.byte	0xff
	.zero		1


	//   ....[185]....
        /*0c8c*/ 	.word	0x00009bc0
        /*0c90*/ 	.word	0x00000000
        /*0c94*/ 	.word	0x00000178
        /*0c98*/ 	.short	0x010a
        /*0c9a*/ 	.byte	0xff
	.zero		1


	//   ....[186]....
        /*0c9c*/ 	.word	0x00009c20
        /*0ca0*/ 	.word	0x00000000
        /*0ca4*/ 	.word	0x00000158
        /*0ca8*/ 	.short	0x010a
        /*0caa*/ 	.byte	0xff
	.zero		1


	//   ....[187]....
        /*0cac*/ 	.word	0x00009c80
        /*0cb0*/ 	.word	0x00000009
        /*0cb4*/ 	.word	0x00000158
        /*0cb8*/ 	.short	0x010a
        /*0cba*/ 	.byte	0xff
	.zero		1


	//   ....[188]....
        /*0cbc*/ 	.word	0x00009ce0
        /*0cc0*/ 	.word	0x00000000
        /*0cc4*/ 	.word	0x00000000
        /*0cc8*/ 	.short	0x010a
        /*0cca*/ 	.byte	0xff
	.zero		1


	//   ....[189]....
        /*0ccc*/ 	.word	0x00009d40
        /*0cd0*/ 	.word	0x00000000
        /*0cd4*/ 	.word	0x00000000
        /*0cd8*/ 	.short	0x010a
        /*0cda*/ 	.byte	0xff
	.zero		1


	//   ....[190]....
        /*0cdc*/ 	.word	0x00009d90
        /*0ce0*/ 	.word	0x00000003
        /*0ce4*/ 	.word	0x00000180
        /*0ce8*/ 	.short	0x010a
        /*0cea*/ 	.byte	0xff
	.zero		1


	//   ....[191]....
        /*0cec*/ 	.word	0x00009de0
        /*0cf0*/ 	.word	0x00000000
        /*0cf4*/ 	.word	0x00000140
        /*0cf8*/ 	.short	0x010a
        /*0cfa*/ 	.byte	0xff
	.zero		1


	//   ....[192]....
        /*0cfc*/ 	.word	0x00009e30
        /*0d00*/ 	.word	0x0000005c
        /*0d04*/ 	.word	0x000001a0
        /*0d08*/ 	.short	0x010a
        /*0d0a*/ 	.byte	0xff
	.zero		1


	//   ....[193]....
        /*0d0c*/ 	.word	0x00009e80
        /*0d10*/ 	.word	0x00000003
        /*0d14*/ 	.word	0x00000140
        /*0d18*/ 	.short	0x010a
        /*0d1a*/ 	.byte	0xff
	.zero		1


	//----- nvinfo : EIATTR_NUM_MBARRIERS
	.align		4
.L_47:
        /*0d1c*/ 	.byte	0x03, 0x38
        /*0d1e*/ 	.short	0x0041


	//----- nvinfo : EIATTR_EXIT_INSTR_OFFSETS
	.align		4
        /*0d20*/ 	.byte	0x04, 0x1c
        /*0d22*/ 	.short	(.L_49 - .L_48)


	//   ....[0]....
.L_48:
        /*0d24*/ 	.word	0x00003750


	//   ....[1]....
        /*0d28*/ 	.word	0x00003c60


	//   ....[2]....
        /*0d2c*/ 	.word	0x00003cc0


	//   ....[3]....
        /*0d30*/ 	.word	0x00004f70


	//   ....[4]....
        /*0d34*/ 	.word	0x00005f70


	//   ....[5]....
        /*0d38*/ 	.word	0x00005fb0


	//   ....[6]....
        /*0d3c*/ 	.word	0x00008c70


	//   ....[7]....
        /*0d40*/ 	.word	0x00008ce0


	//   ....[8]....
        /*0d44*/ 	.word	0x00008d10


	//   ....[9]....
        /*0d48*/ 	.word	0x00008d90


	//----- nvinfo : EIATTR_MAX_THREADS
	.align		4
.L_49:
        /*0d4c*/ 	.byte	0x04, 0x05
        /*0d4e*/ 	.short	(.L_51 - .L_50)
.L_50:
        /*0d50*/ 	.word	0x00000100
        /*0d54*/ 	.word	0x00000001
        /*0d58*/ 	.word	0x00000001


	//----- nvinfo : EIATTR_CRS_STACK_SIZE
	.align		4
.L_51:
        /*0d5c*/ 	.byte	0x04, 0x1e
        /*0d5e*/ 	.short	(.L_53 - .L_52)
.L_52:
        /*0d60*/ 	.word	0x00000000


	//----- nvinfo : EIATTR_CBANK_PARAM_SIZE
	.align		4
.L_53:
        /*0d64*/ 	.byte	0x03, 0x19
        /*0d66*/ 	.short	0x0800


	//----- nvinfo : EIATTR_PARAM_CBANK
	.align		4
        /*0d68*/ 	.byte	0x04, 0x0a
        /*0d6a*/ 	.short	(.L_55 - .L_54)
	.align		4
.L_54:
        /*0d6c*/ 	.word	index@(.nv.constant0._ZN7cutlass13device_kernelINS_4gemm6kernel13GemmUniversalIN4cute5tupleIJiiiiEEENS1_10collective13CollectiveMmaINS1_35MainloopSm100TmaUmmaWarpSpecializedILi20ELi2ELi4ENS5_IJNS4_1CILi2EEENSA_ILi4EEENSA_ILi1EEEEEEEENS5_IJNSA_ILi256EEENSA_ILi64EEENSA_ILi32EEEEEENS_6half_tENS5_IJlSD_lEEESK_SL_NS4_8TiledMMAINS4_8MMA_AtomIJNS4_26SM100_MMA_F16BF16_2x1SM_SSISK_SK_fLi256ELi64ELNS4_4UMMA5MajorE0ELSQ_0ELNSP_7ScaleInE0ELSR_0EEEEEENS4_6LayoutINS5_IJSD_SD_SD_EEENS5_IJNSA_ILi0EEESW_SW_EEEEENS5_IJNS4_10UnderscoreESZ_SZ_EEEEENS4_28SM100_TMA_2SM_LOAD_MULTICASTENS4_14ComposedLayoutINS4_7SwizzleILi2ELi4ELi3EEENS4_18smem_ptr_flag_bitsILi16EEENSU_INS5_IJNSA_ILi8EEESI_EEENS5_IJSI_SD_EEEEEEEvNS4_8identityENS4_18SM100_TMA_2SM_LOADES1C_vS1D_EENS_8epilogue10collective18CollectiveEpilogueINS1G_23Sm100TmaWarpSpecializedILi3ELi2ELi32ELb1ELb0EEEJNS5_IJNSA_ILi128EEESH_SI_EEENS5_IJNSU_IS1L_SD_EENSU_ISI_SD_EEEEESK_SL_SK_SL_NS1G_6fusion15FusionCallbacksIS1K_NS1Q_17LinearCombinationISK_fSK_fLNS_15FloatRoundStyleE2EEES1M_S1P_JEEENS4_5SM1004TMEM4LOAD26SM100_TMEM_LOAD_32dp32b32xENS4_13SM90_TMA_LOADES1C_NS4_39AutoVectorizingCopyWithAssumedAlignmentILi128EEENS4_14SM90_TMA_STOREES1C_S22_S22_EEEvvEEEEvNT_6ParamsE)
        /*0d70*/ 	.short	0x0380
        /*0d72*/ 	.short	0x0800


	//----- nvinfo : EIATTR_SW_WAR
	.align		4
.L_55:
        /*0d74*/ 	.byte	0x04, 0x36
        /*0d76*/ 	.short	(.L_57 - .L_56)
.L_56:
        /*0d78*/ 	.word	0x00000008
.L_57:


//--------------------- .nv.callgraph             --------------------------
	.section	.nv.callgraph,"",@"SHT_CUDA_CALLGRAPH"
	.align	4
	.sectionentsize	8
	.align		4
        /*0000*/ 	.word	0x00000000
	.align		4
        /*0004*/ 	.word	0xffffffff
	.align		4
        /*0008*/ 	.word	index@(_ZN7cutlass13device_kernelINS_4gemm6kernel13GemmUniversalIN4cute5tupleIJiiiiEEENS1_10collective13CollectiveMmaINS1_35MainloopSm100TmaUmmaWarpSpecializedILi20ELi2ELi4ENS5_IJNS4_1CILi2EEENSA_ILi4EEENSA_ILi1EEEEEEEENS5_IJNSA_ILi256EEENSA_ILi64EEENSA_ILi32EEEEEENS_6half_tENS5_IJlSD_lEEESK_SL_NS4_8TiledMMAINS4_8MMA_AtomIJNS4_26SM100_MMA_F16BF16_2x1SM_SSISK_SK_fLi256ELi64ELNS4_4UMMA5MajorE0ELSQ_0ELNSP_7ScaleInE0ELSR_0EEEEEENS4_6LayoutINS5_IJSD_SD_SD_EEENS5_IJNSA_ILi0EEESW_SW_EEEEENS5_IJNS4_10UnderscoreESZ_SZ_EEEEENS4_28SM100_TMA_2SM_LOAD_MULTICASTENS4_14ComposedLayoutINS4_7SwizzleILi2ELi4ELi3EEENS4_18smem_ptr_flag_bitsILi16EEENSU_INS5_IJNSA_ILi8EEESI_EEENS5_IJSI_SD_EEEEEEEvNS4_8identityENS4_18SM100_TMA_2SM_LOADES1C_vS1D_EENS_8epilogue10collective18CollectiveEpilogueINS1G_23Sm100TmaWarpSpecializedILi3ELi2ELi32ELb1ELb0EEEJNS5_IJNSA_ILi128EEESH_SI_EEENS5_IJNSU_IS1L_SD_EENSU_ISI_SD_EEEEESK_SL_SK_SL_NS1G_6fusion15FusionCallbacksIS1K_NS1Q_17LinearCombinationISK_fSK_fLNS_15FloatRoundStyleE2EEES1M_S1P_JEEENS4_5SM1004TMEM4LOAD26SM100_TMEM_LOAD_32dp32b32xENS4_13SM90_TMA_LOADES1C_NS4_39AutoVectorizingCopyWithAssumedAlignmentILi128EEENS4_14SM90_TMA_STOREES1C_S22_S22_EEEvvEEEEvNT_6ParamsE)
	.align		4
        /*000c*/ 	.word	index@(__assertfail)
	.align		4
        /*0010*/ 	.word	0x00000000
	.align		4
        /*0014*/ 	.word	0xfffffffe
	.align		4
        /*0018*/ 	.word	0x00000000
	.align		4
        /*001c*/ 	.word	0xfffffffd
	.align		4
        /*0020*/ 	.word	0x00000000
	.align		4
        /*0024*/ 	.word	0xfffffffc


//--------------------- .nv.constant4             --------------------------
	.section	.nv.constant4,"a",@progbits
	.align	8
	.align		8
.nv.constant4:
        /*0000*/ 	.dword	__assertfail
	.align		8
        /*0008*/ 	.dword	__unnamed_1
	.align		8
        /*0010*/ 	.dword	__unnamed_2
	.align		8
        /*0018*/ 	.dword	_ZN40_INTERNAL_3e6e04e7_4_k_cu_34ef9970_200424cuda3std3__45__cpo5beginE
	.align		8
        /*0020*/ 	.dword	_ZN40_INTERNAL_3e6e04e7_4_k_cu_34ef9970_200424cuda3std3__45__cpo3endE
	.align		8
        /*0028*/ 	.dword	_ZN40_INTERNAL_3e6e04e7_4_k_cu_34ef9970_200424cuda3std3__45__cpo6cbeginE
	.align		8
        /*0030*/ 	.dword	_ZN40_INTERNAL_3e6e04e7_4_k_cu_34ef9970_200424cuda3std3__45__cpo4cendE
	.align		8
        /*0038*/ 	.dword	_ZN40_INTERNAL_3e6e04e7_4_k_cu_34ef9970_200424cuda3std3__442_GLOBAL__N__3e6e04e7_4_k_cu_34ef9970_200426ignoreE
	.align		8
        /*0040*/ 	.dword	_ZN40_INTERNAL_3e6e04e7_4_k_cu_34ef9970_200424cuda3std3__419piecewise_constructE
	.align		8
        /*0048*/ 	.dword	_ZN40_INTERNAL_3e6e04e7_4_k_cu_34ef9970_200424cuda3std3__48in_placeE
	.align		8
        /*0050*/ 	.dword	_ZN40_INTERNAL_3e6e04e7_4_k_cu_34ef9970_200424cuda3std6ranges3__45__cpo4swapE
	.align		8
        /*0058*/ 	.dword	_ZN40_INTERNAL_3e6e04e7_4_k_cu_34ef9970_200424cuda3std6ranges3__45__cpo9iter_moveE
	.align		8
        /*0060*/ 	.dword	_ZN40_INTERNAL_3e6e04e7_4_k_cu_34ef9970_200424cute7productE
	.align		8
        /*0068*/ 	.dword	_ZN40_INTERNAL_3e6e04e7_4_k_cu_34ef9970_200424cute1_E
	.align		8
        /*0070*/ 	.dword	$str$25
	.align		8
        /*0078*/ 	.dword	$str$26
	.align		8
        /*0080*/ 	.dword	$str$27
	.align		8
        /*0088*/ 	.dword	$str$28


//--------------------- .text._ZN7cutlass13device_kernelINS_4gemm6kernel13GemmUniversalIN4cute5tupleIJiiiiEEENS1_10collective13CollectiveMmaINS1_35MainloopSm100TmaUmmaWarpSpecializedILi20ELi2ELi4ENS5_IJNS4_1CILi2EEENSA_ILi4EEENSA_ILi1EEEEEEEENS5_IJNSA_ILi256EEENSA_ILi64EEENSA_ILi32EEEEEENS_6half_tENS5_IJlSD_lEEESK_SL_NS4_8TiledMMAINS4_8MMA_AtomIJNS4_26SM100_MMA_F16BF16_2x1SM_SSISK_SK_fLi256ELi64ELNS4_4UMMA5MajorE0ELSQ_0ELNSP_7ScaleInE0ELSR_0EEEEEENS4_6LayoutINS5_IJSD_SD_SD_EEENS5_IJNSA_ILi0EEESW_SW_EEEEENS5_IJNS4_10UnderscoreESZ_SZ_EEEEENS4_28SM100_TMA_2SM_LOAD_MULTICASTENS4_14ComposedLayoutINS4_7SwizzleILi2ELi4ELi3EEENS4_18smem_ptr_flag_bitsILi16EEENSU_INS5_IJNSA_ILi8EEESI_EEENS5_IJSI_SD_EEEEEEEvNS4_8identityENS4_18SM100_TMA_2SM_LOADES1C_vS1D_EENS_8epilogue10collective18CollectiveEpilogueINS1G_23Sm100TmaWarpSpecializedILi3ELi2ELi32ELb1ELb0EEEJNS5_IJNSA_ILi128EEESH_SI_EEENS5_IJNSU_IS1L_SD_EENSU_ISI_SD_EEEEESK_SL_SK_SL_NS1G_6fusion15FusionCallbacksIS1K_NS1Q_17LinearCombinationISK_fSK_fLNS_15FloatRoundStyleE2EEES1M_S1P_JEEENS4_5SM1004TMEM4LOAD26SM100_TMEM_LOAD_32dp32b32xENS4_13SM90_TMA_LOADES1C_NS4_39AutoVectorizingCopyWithAssumedAlignmentILi128EEENS4_14SM90_TMA_STOREES1C_S22_S22_EEEvvEEEEvNT_6ParamsE --------------------------
	.section	.text._ZN7cutlass13device_kernelINS_4gemm6kernel13GemmUniversalIN4cute5tupleIJiiiiEEENS1_10collective13CollectiveMmaINS1_35MainloopSm100TmaUmmaWarpSpecializedILi20ELi2ELi4ENS5_IJNS4_1CILi2EEENSA_ILi4EEENSA_ILi1EEEEEEEENS5_IJNSA_ILi256EEENSA_ILi64EEENSA_ILi32EEEEEENS_6half_tENS5_IJlSD_lEEESK_SL_NS4_8TiledMMAINS4_8MMA_AtomIJNS4_26SM100_MMA_F16BF16_2x1SM_SSISK_SK_fLi256ELi64ELNS4_4UMMA5MajorE0ELSQ_0ELNSP_7ScaleInE0ELSR_0EEEEEENS4_6LayoutINS5_IJSD_SD_SD_EEENS5_IJNSA_ILi0EEESW_SW_EEEEENS5_IJNS4_10UnderscoreESZ_SZ_EEEEENS4_28SM100_TMA_2SM_LOAD_MULTICASTENS4_14ComposedLayoutINS4_7SwizzleILi2ELi4ELi3EEENS4_18smem_ptr_flag_bitsILi16EEENSU_INS5_IJNSA_ILi8EEESI_EEENS5_IJSI_SD_EEEEEEEvNS4_8identityENS4_18SM100_TMA_2SM_LOADES1C_vS1D_EENS_8epilogue10collective18CollectiveEpilogueINS1G_23Sm100TmaWarpSpecializedILi3ELi2ELi32ELb1ELb0EEEJNS5_IJNSA_ILi128EEESH_SI_EEENS5_IJNSU_IS1L_SD_EENSU_ISI_SD_EEEEESK_SL_SK_SL_NS1G_6fusion15FusionCallbacksIS1K_NS1Q_17LinearCombinationISK_fSK_fLNS_15FloatRoundStyleE2EEES1M_S1P_JEEENS4_5SM1004TMEM4LOAD26SM100_TMEM_LOAD_32dp32b32xENS4_13SM90_TMA_LOADES1C_NS4_39AutoVectorizingCopyWithAssumedAlignmentILi128EEENS4_14SM90_TMA_STOREES1C_S22_S22_EEEvvEEEEvNT_6ParamsE,"ax",@progbits
	.align	128
.text._ZN7cutlass13device_kernelINS_4gemm6kernel13GemmUniversalIN4cute5tupleIJiiiiEEENS1_10collective13CollectiveMmaINS1_35MainloopSm100TmaUmmaWarpSpecializedILi20ELi2ELi4ENS5_IJNS4_1CILi2EEENSA_ILi4EEENSA_ILi1EEEEEEEENS5_IJNSA_ILi256EEENSA_ILi64EEENSA_ILi32EEEEEENS_6half_tENS5_IJlSD_lEEESK_SL_NS4_8TiledMMAINS4_8MMA_AtomIJNS4_26SM100_MMA_F16BF16_2x1SM_SSISK_SK_fLi256ELi64ELNS4_4UMMA5MajorE0ELSQ_0ELNSP_7ScaleInE0ELSR_0EEEEEENS4_6LayoutINS5_IJSD_SD_SD_EEENS5_IJNSA_ILi0EEESW_SW_EEEEENS5_IJNS4_10UnderscoreESZ_SZ_EEEEENS4_28SM100_TMA_2SM_LOAD_MULTICASTENS4_14ComposedLayoutINS4_7SwizzleILi2ELi4ELi3EEENS4_18smem_ptr_flag_bitsILi16EEENSU_INS5_IJNSA_ILi8EEESI_EEENS5_IJSI_SD_EEEEEEEvNS4_8identityENS4_18SM100_TMA_2SM_LOADES1C_vS1D_EENS_8epilogue10collective18CollectiveEpilogueINS1G_23Sm100TmaWarpSpecializedILi3ELi2ELi32ELb1ELb0EEEJNS5_IJNSA_ILi128EEESH_SI_EEENS5_IJNSU_IS1L_SD_EENSU_ISI_SD_EEEEESK_SL_SK_SL_NS1G_6fusion15FusionCallbacksIS1K_NS1Q_17LinearCombinationISK_fSK_fLNS_15FloatRoundStyleE2EEES1M_S1P_JEEENS4_5SM1004TMEM4LOAD26SM100_TMEM_LOAD_32dp32b32xENS4_13SM90_TMA_LOADES1C_NS4_39AutoVectorizingCopyWithAssumedAlignmentILi128EEENS4_14SM90_TMA_STOREES1C_S22_S22_EEEvvEEEEvNT_6ParamsE:
        .type           _ZN7cutlass13device_kernelINS_4gemm6kernel13GemmUniversalIN4cute5tupleIJiiiiEEENS1_10collective13CollectiveMmaINS1_35MainloopSm100TmaUmmaWarpSpecializedILi20ELi2ELi4ENS5_IJNS4_1CILi2EEENSA_ILi4EEENSA_ILi1EEEEEEEENS5_IJNSA_ILi256EEENSA_ILi64EEENSA_ILi32EEEEEENS_6half_tENS5_IJlSD_lEEESK_SL_NS4_8TiledMMAINS4_8MMA_AtomIJNS4_26SM100_MMA_F16BF16_2x1SM_SSISK_SK_fLi256ELi64ELNS4_4UMMA5MajorE0ELSQ_0ELNSP_7ScaleInE0ELSR_0EEEEEENS4_6LayoutINS5_IJSD_SD_SD_EEENS5_IJNSA_ILi0EEESW_SW_EEEEENS5_IJNS4_10UnderscoreESZ_SZ_EEEEENS4_28SM100_TMA_2SM_LOAD_MULTICASTENS4_14ComposedLayoutINS4_7SwizzleILi2ELi4ELi3EEENS4_18smem_ptr_flag_bitsILi16EEENSU_INS5_IJNSA_ILi8EEESI_EEENS5_IJSI_SD_EEEEEEEvNS4_8identityENS4_18SM100_TMA_2SM_LOADES1C_vS1D_EENS_8epilogue10collective18CollectiveEpilogueINS1G_23Sm100TmaWarpSpecializedILi3ELi2ELi32ELb1ELb0EEEJNS5_IJNSA_ILi128EEESH_SI_EEENS5_IJNSU_IS1L_SD_EENSU_ISI_SD_EEEEESK_SL_SK_SL_NS1G_6fusion15FusionCallbacksIS1K_NS1Q_17LinearCombinationISK_fSK_fLNS_15FloatRoundStyleE2EEES1M_S1P_JEEENS4_5SM1004TMEM4LOAD26SM100_TMEM_LOAD_32dp32b32xENS4_13SM90_TMA_LOADES1C_NS4_39AutoVectorizingCopyWithAssumedAlignmentILi128EEENS4_14SM90_TMA_STOREES1C_S22_S22_EEEvvEEEEvNT_6ParamsE,@function
        .size           _ZN7cutlass13device_kernelINS_4gemm6kernel13GemmUniversalIN4cute5tupleIJiiiiEEENS1_10collective13CollectiveMmaINS1_35MainloopSm100TmaUmmaWarpSpecializedILi20ELi2ELi4ENS5_IJNS4_1CILi2EEENSA_ILi4EEENSA_ILi1EEEEEEEENS5_IJNSA_ILi256EEENSA_ILi64EEENSA_ILi32EEEEEENS_6half_tENS5_IJlSD_lEEESK_SL_NS4_8TiledMMAINS4_8MMA_AtomIJNS4_26SM100_MMA_F16BF16_2x1SM_SSISK_SK_fLi256ELi64ELNS4_4UMMA5MajorE0ELSQ_0ELNSP_7ScaleInE0ELSR_0EEEEEENS4_6LayoutINS5_IJSD_SD_SD_EEENS5_IJNSA_ILi0EEESW_SW_EEEEENS5_IJNS4_10UnderscoreESZ_SZ_EEEEENS4_28SM100_TMA_2SM_LOAD_MULTICASTENS4_14ComposedLayoutINS4_7SwizzleILi2ELi4ELi3EEENS4_18smem_ptr_flag_bitsILi16EEENSU_INS5_IJNSA_ILi8EEESI_EEENS5_IJSI_SD_EEEEEEEvNS4_8identityENS4_18SM100_TMA_2SM_LOADES1C_vS1D_EENS_8epilogue10collective18CollectiveEpilogueINS1G_23Sm100TmaWarpSpecializedILi3ELi2ELi32ELb1ELb0EEEJNS5_IJNSA_ILi128EEESH_SI_EEENS5_IJNSU_IS1L_SD_EENSU_ISI_SD_EEEEESK_SL_SK_SL_NS1G_6fusion15FusionCallbacksIS1K_NS1Q_17LinearCombinationISK_fSK_fLNS_15FloatRoundStyleE2EEES1M_S1P_JEEENS4_5SM1004TMEM4LOAD26SM100_TMEM_LOAD_32dp32b32xENS4_13SM90_TMA_LOADES1C_NS4_39AutoVectorizingCopyWithAssumedAlignmentILi128EEENS4_14SM90_TMA_STOREES1C_S22_S22_EEEvvEEEEvNT_6ParamsE,(.L_x_224 - _ZN7cutlass13device_kernelINS_4gemm6kernel13GemmUniversalIN4cute5tupleIJiiiiEEENS1_10collective13CollectiveMmaINS1_35MainloopSm100TmaUmmaWarpSpecializedILi20ELi2ELi4ENS5_IJNS4_1CILi2EEENSA_ILi4EEENSA_ILi1EEEEEEEENS5_IJNSA_ILi256EEENSA_ILi64EEENSA_ILi32EEEEEENS_6half_tENS5_IJlSD_lEEESK_SL_NS4_8TiledMMAINS4_8MMA_AtomIJNS4_26SM100_MMA_F16BF16_2x1SM_SSISK_SK_fLi256ELi64ELNS4_4UMMA5MajorE0ELSQ_0ELNSP_7ScaleInE0ELSR_0EEEEEENS4_6LayoutINS5_IJSD_SD_SD_EEENS5_IJNSA_ILi0EEESW_SW_EEEEENS5_IJNS4_10UnderscoreESZ_SZ_EEEEENS4_28SM100_TMA_2SM_LOAD_MULTICASTENS4_14ComposedLayoutINS4_7SwizzleILi2ELi4ELi3EEENS4_18smem_ptr_flag_bitsILi16EEENSU_INS5_IJNSA_ILi8EEESI_EEENS5_IJSI_SD_EEEEEEEvNS4_8identityENS4_18SM100_TMA_2SM_LOADES1C_vS1D_EENS_8epilogue10collective18CollectiveEpilogueINS1G_23Sm100TmaWarpSpecializedILi3ELi2ELi32ELb1ELb0EEEJNS5_IJNSA_ILi128EEESH_SI_EEENS5_IJNSU_IS1L_SD_EENSU_ISI_SD_EEEEESK_SL_SK_SL_NS1G_6fusion15FusionCallbacksIS1K_NS1Q_17LinearCombinationISK_fSK_fLNS_15FloatRoundStyleE2EEES1M_S1P_JEEENS4_5SM1004TMEM4LOAD26SM100_TMEM_LOAD_32dp32b32xENS4_13SM90_TMA_LOADES1C_NS4_39AutoVectorizingCopyWithAssumedAlignmentILi128EEENS4_14SM90_TMA_STOREES1C_S22_S22_EEEvvEEEEvNT_6ParamsE)
        .other          _ZN7cutlass13device_kernelINS_4gemm6kernel13GemmUniversalIN4cute5tupleIJiiiiEEENS1_10collective13CollectiveMmaINS1_35MainloopSm100TmaUmmaWarpSpecializedILi20ELi2ELi4ENS5_IJNS4_1CILi2EEENSA_ILi4EEENSA_ILi1EEEEEEEENS5_IJNSA_ILi256EEENSA_ILi64EEENSA_ILi32EEEEEENS_6half_tENS5_IJlSD_lEEESK_SL_NS4_8TiledMMAINS4_8MMA_AtomIJNS4_26SM100_MMA_F16BF16_2x1SM_SSISK_SK_fLi256ELi64ELNS4_4UMMA5MajorE0ELSQ_0ELNSP_7ScaleInE0ELSR_0EEEEEENS4_6LayoutINS5_IJSD_SD_SD_EEENS5_IJNSA_ILi0EEESW_SW_EEEEENS5_IJNS4_10UnderscoreESZ_SZ_EEEEENS4_28SM100_TMA_2SM_LOAD_MULTICASTENS4_14ComposedLayoutINS4_7SwizzleILi2ELi4ELi3EEENS4_18smem_ptr_flag_bitsILi16EEENSU_INS5_IJNSA_ILi8EEESI_EEENS5_IJSI_SD_EEEEEEEvNS4_8identityENS4_18SM100_TMA_2SM_LOADES1C_vS1D_EENS_8epilogue10collective18CollectiveEpilogueINS1G_23Sm100TmaWarpSpecializedILi3ELi2ELi32ELb1ELb0EEEJNS5_IJNSA_ILi128EEESH_SI_EEENS5_IJNSU_IS1L_SD_EENSU_ISI_SD_EEEEESK_SL_SK_SL_NS1G_6fusion15FusionCallbacksIS1K_NS1Q_17LinearCombinationISK_fSK_fLNS_15FloatRoundStyleE2EEES1M_S1P_JEEENS4_5SM1004TMEM4LOAD26SM100_TMEM_LOAD_32dp32b32xENS4_13SM90_TMA_LOADES1C_NS4_39AutoVectorizingCopyWithAssumedAlignmentILi128EEENS4_14SM90_TMA_STOREES1C_S22_S22_EEEvvEEEEvNT_6ParamsE,@"STO_CUDA_ENTRY STV_DEFAULT"
_ZN7cutlass13device_kernelINS_4gemm6kernel13GemmUniversalIN4cute5tupleIJiiiiEEENS1_10collective13CollectiveMmaINS1_35MainloopSm100TmaUmmaWarpSpecializedILi20ELi2ELi4ENS5_IJNS4_1CILi2EEENSA_ILi4EEENSA_ILi1EEEEEEEENS5_IJNSA_ILi256EEENSA_ILi64EEENSA_ILi32EEEEEENS_6half_tENS5_IJlSD_lEEESK_SL_NS4_8TiledMMAINS4_8MMA_AtomIJNS4_26SM100_MMA_F16BF16_2x1SM_SSISK_SK_fLi256ELi64ELNS4_4UMMA5MajorE0ELSQ_0ELNSP_7ScaleInE0ELSR_0EEEEEENS4_6LayoutINS5_IJSD_SD_SD_EEENS5_IJNSA_ILi0EEESW_SW_EEEEENS5_IJNS4_10UnderscoreESZ_SZ_EEEEENS4_28SM100_TMA_2SM_LOAD_MULTICASTENS4_14ComposedLayoutINS4_7SwizzleILi2ELi4ELi3EEENS4_18smem_ptr_flag_bitsILi16EEENSU_INS5_IJNSA_ILi8EEESI_EEENS5_IJSI_SD_EEEEEEEvNS4_8identityENS4_18SM100_TMA_2SM_LOADES1C_vS1D_EENS_8epilogue10collective18CollectiveEpilogueINS1G_23Sm100TmaWarpSpecializedILi3ELi2ELi32ELb1ELb0EEEJNS5_IJNSA_ILi128EEESH_SI_EEENS5_IJNSU_IS1L_SD_EENSU_ISI_SD_EEEEESK_SL_SK_SL_NS1G_6fusion15FusionCallbacksIS1K_NS1Q_17LinearCombinationISK_fSK_fLNS_15FloatRoundStyleE2EEES1M_S1P_JEEENS4_5SM1004TMEM4LOAD26SM100_TMEM_LOAD_32dp32b32xENS4_13SM90_TMA_LOADES1C_NS4_39AutoVectorizingCopyWithAssumedAlignmentILi128EEENS4_14SM90_TMA_STOREES1C_S22_S22_EEEvvEEEEvNT_6ParamsE:
[----:B------:R-:W1:Y:S01]  /*0000*/  LDC R1, c[0x0][0x37c] ;  /* 0x0000df00ff017b82 */ /* 0x000e620000000800 */
[----:B------:R-:W2:Y:S01]  /*0010*/  S2R R95, SR_TID.X ;  /* 0x00000000005f7919 */ /* 0x000ea20000002100 */
[----:B------:R-:W3:Y:S06]  /*0020*/  LDCU.64 UR8, c[0x0][0x890] ;  /* 0x00011200ff0877ac */ /* 0x000eec0008000a00 */
[----:B------:R-:W4:Y:S01]  /*0030*/  S2UR UR4, SR_CgaCtaId ;  /* 0x00000000000479c3 */ /* 0x000f220000008800 */
[----:B------:R-:W-:Y:S02]  /*0040*/  PRMT R88, RZ, 0x7610, R88 ;  /* 0x00007610ff587816 */ /* 0x000fe40000000058 */
[----:B------:R-:W-:-:S02]  /*0050*/  ELECT P0, URZ, PT ;  /* 0x0000000000ff782f */ /* 0x000fc40003800000 */
[----:B---3--:R-:W-:-:S04]  /*0060*/  ISETP.NE.U32.AND P1, PT, RZ, UR8, PT ;  /* 0x00000008ff007c0c */ /* 0x008fc8000bf25070 */
[----:B------:R-:W-:Y:S01]  /*0070*/  ISETP.NE.AND.EX P2, PT, RZ, UR9, PT, P1 ;  /* 0x00000009ff007c0c */ /* 0x000fe2000bf45310 */
[----:B----4-:R-:W-:Y:S02]  /*0080*/  ULOP3.LUT UR33, UR4, 0x1, URZ, 0xc0, !UPT ;  /* 0x0000000104217892 */ /* 0x010fe4000f8ec0ff */
[----:B------:R-:W-:Y:S01]  /*0090*/  ULOP3.LUT UR34, UR4, 0x1, URZ, 0x3c, !UPT ;  /* 0x0000000104227892 */ /* 0x000fe2000f8e3cff */
[----:B--2---:R-:W-:-:S05]  /*00a0*/  SHF.R.U32.HI R89, RZ, 0x5, R95 ;  /* 0x00000005ff597819 */ /* 0x004fca000001165f */
[----:B------:R-:W2:Y:S02]  /*00b0*/  SHFL.IDX PT, R0, R89, RZ, 0x1f ;  /* 0x00001fff59007589 */ /* 0x000ea400000e0000 */
[----:B--2---:R-:W-:Y:S02]  /*00c0*/  R2UR UR22, R0 ;  /* 0x00000000001672ca */ /* 0x004fe400000e0000 */
[----:B-1----:R-:W-:-:S13]  /*00d0*/  @P2 BRA `(.L_x_0) ;  /* 0x0000000000302947 */ /* 0x002fda0003800000 */
[----:B------:R-:W1:Y:S02]  /*00e0*/  LDCU.64 UR4, c[0x0][0x888] ;  /* 0x00011100ff0477ac */ /* 0x000e640008000a00 */
[----:B-1----:R-:W-:-:S04]  /*00f0*/  UISETP.NE.U32.AND UP0, UPT, UR4, URZ, UPT ;  /* 0x000000ff0400728c */ /* 0x002fc8000bf05070 */
[----:B------:R-:W-:-:S09]  /*0100*/  UISETP.NE.AND.EX UP0, UPT, UR5, URZ, UPT, UP0 ;  /* 0x000000ff0500728c */ /* 0x000fd2000bf05300 */
[----:B------:R-:W-:Y:S05]  /*0110*/  BRA.U !UP0, `(.L_x_1) ;  /* 0x0000000108147547 */ /* 0x000fea000b800000 */
[----:B------:R-:W1:Y:S01]  /*0120*/  LDC.64 R2, c[0x0][0x888] ;  /* 0x00022200ff027b82 */ /* 0x000e620000000a00 */
[----:B------:R-:W1:Y:S02]  /*0130*/  LDCU.64 UR4, c[0x0][0x358] ;  /* 0x00006b00ff0477ac */ /* 0x000e640008000a00 */
[----:B-1----:R1:W5:Y:S01]  /*0140*/  LDG.E R41, desc[UR4][R2.64] ;  /* 0x0000000402297981 */ /* 0x002362000c1e1900 */
[----:B------:R-:W-:Y:S01]  /*0150*/  HFMA2 R88, -RZ, RZ, 0, 5.9604644775390625e-08 ;  /* 0x00000001ff587431 */ /* 0x000fe200000001ff */
[----:B------:R-:W-:Y:S05]  /*0160*/  BRA `(.L_x_0) ;  /* 0x00000000000c7947 */ /* 0x000fea0003800000 */
.L_x_1:
[----:B------:R-:W1:Y:S01]  /*0170*/  LDCU UR4, c[0x0][0x880] ;  /* 0x00011000ff0477ac */ /* 0x000e620008000800 */
[----:B------:R-:W-:Y:S01]  /*0180*/  HFMA2 R88, -RZ, RZ, 0, 5.9604644775390625e-08 ;  /* 0x00000001ff587431 */ /* 0x000fe200000001ff */
[----:B-1----:R-:W-:-:S07]  /*0190*/  MOV R41, UR4 ;  /* 0x0000000400297c02 */ /* 0x002fce0008000f00 */
.L_x_0:
[----:B------:R-:W2:Y:S02]  /*01a0*/  LDCU.64 UR4, c[0x0][0x8b0] ;  /* 0x00011600ff0477ac */ /* 0x000ea40008000a00 */
[----:B--2---:R-:W-:-:S04]  /*01b0*/  UISETP.NE.U32.AND UP0, UPT, UR4, URZ, UPT ;  /* 0x000000ff0400728c */ /* 0x004fc8000bf05070 */
[----:B------:R-:W-:-:S09]  /*01c0*/  UISETP.NE.AND.EX UP0, UPT, UR5, URZ, UPT, UP0 ;  /* 0x000000ff0500728c */ /* 0x000fd2000bf05300 */
[----:B------:R-:W-:Y:S05]  /*01d0*/  BRA.U UP0, `(.L_x_2) ;  /* 0x0000000100287547 */ /* 0x000fea000b800000 */
[----:B------:R-:W2:Y:S02]  /*01e0*/  LDCU.64 UR4, c[0x0][0x8a8] ;  /* 0x00011500ff0477ac */ /* 0x000ea40008000a00 */
[----:B--2---:R-:W-:-:S04]  /*01f0*/  UISETP.NE.U32.AND UP0, UPT, UR4, URZ, UPT ;  /* 0x000000ff0400728c */ /* 0x004fc8000bf05070 */
[----:B------:R-:W-:-:S09]  /*0200*/  UISETP.NE.AND.EX UP0, UPT, UR5, URZ, UPT, UP0 ;  /* 0x000000ff0500728c */ /* 0x000fd2000bf05300 */
[----:B------:R-:W-:Y:S05]  /*0210*/  BRA.U !UP0, `(.L_x_3) ;  /* 0x0000000108107547 */ /* 0x000fea000b800000 */
[----:B------:R-:W2:Y:S01]  /*0220*/  LDC.64 R38, c[0x0][0x8a8] ;  /* 0x00022a00ff267b82 */ /* 0x000ea20000000a00 */
[----:B------:R-:W2:Y:S02]  /*0230*/  LDCU.64 UR4, c[0x0][0x358] ;  /* 0x00006b00ff0477ac */ /* 0x000ea40008000a00 */
[----:B--2---:R2:W5:Y:S01]  /*0240*/  LDG.E R38, desc[UR4][R38.64] ;  /* 0x0000000426267981 */ /* 0x004562000c1e1900 */
[----:B------:R-:W-:Y:S05]  /*0250*/  BRA `(.L_x_2) ;  /* 0x0000000000087947 */ /* 0x000fea0003800000 */
.L_x_3:
[----:B------:R-:W2:Y:S02]  /*0260*/  LDCU UR4, c[0x0][0x8a0] ;  /* 0x00011400ff0477ac */ /* 0x000ea40008000800 */
[----:B--2---:R-:W-:Y:S02]  /*0270*/  MOV R38, UR4 ;  /* 0x0000000400267c02 */ /* 0x004fe40008000f00 */
.L_x_2:
[----:B------:R-:W-:Y:S01]  /*0280*/  IMAD.U32 R0, RZ, RZ, UR22 ;  /* 0x00000016ff007e24 */ /* 0x000fe2000f8e00ff */
[----:B------:R-:W-:Y:S04]  /*0290*/  BSSY.RECONVERGENT B0, `(.L_x_4) ;  /* 0x000000c000007945 */ /* 0x000fe80003800200 */
[C---:B------:R-:W-:Y:S02]  /*02a0*/  ISETP.NE.OR P3, PT, R0.reuse, 0x1, !P0 ;  /* 0x000000010000780c */ /* 0x040fe40004765670 */
[----:B------:R-:W-:-:S11]  /*02b0*/  ISETP.NE.OR P2, PT, R0, 0x3, !P0 ;  /* 0x000000030000780c */ /* 0x000fd60004745670 */
[----:B------:R-:W-:Y:S05]  /*02c0*/  @P3 BRA `(.L_x_5) ;  /* 0x0000000000203947 */ /* 0x000fea0003800000 */
[----:B------:R-:W3:Y:S02]  /*02d0*/  LDCU.64 UR4, c[0x0][0x348] ;  /* 0x00006900ff0477ac */ /* 0x000ee40008000a00 */
[----:B---3--:R-:W-:Y:S02]  /*02e0*/  UIADD3 UR6, UP1, UPT, UR4, 0x80, URZ ;  /* 0x0000008004067890 */ /* 0x008fe4000ff3e0ff */
[----:B------:R-:W-:Y:S02]  /*02f0*/  UIADD3 UR4, UP0, UPT, UR4, 0x180, URZ ;  /* 0x0000018004047890 */ /* 0x000fe4000ff1e0ff */
[----:B------:R-:W-:Y:S02]  /*0300*/  UIADD3.X UR7, UPT, UPT, URZ, UR5, URZ, UP1, !UPT ;  /* 0x00000005ff077290 */ /* 0x000fe40008ffe4ff */
[----:B------:R-:W-:-:S07]  /*0310*/  UIADD3.X UR5, UPT, UPT, URZ, UR5, URZ, UP0, !UPT ;  /* 0x00000005ff057290 */ /* 0x000fce00087fe4ff */
[----:B------:R3:W-:Y:S02]  /*0320*/  UTMACCTL.PF [UR6] ;  /* 0x00000000060079b9 */ /* 0x0007e40008040000 */
[----:B------:R3:W-:Y:S02]  /*0330*/  UTMACCTL.PF [UR4] ;  /* 0x00000000040079b9 */ /* 0x0007e40008040000 */
[----:B---3--:R-:W-:Y:S01]  /*0340*/  NOP ;  /* 0x0000000000007918 */ /* 0x008fe20000000000 */
.L_x_5:
[----:B------:R-:W-:Y:S05]  /*0350*/  BSYNC.RECONVERGENT B0 ;  /* 0x0000000000007941 */ /* 0x000fea0003800200 */
.L_x_4:
[----:B------:R-:W-:Y:S04]  /*0360*/  BSSY.RECONVERGENT B0, `(.L_x_6) ;  /* 0x000000a000007945 */ /* 0x000fe80003800200 */
        /* <DEDUP_REMOVED lines=9> */
.L_x_7:
[----:B------:R-:W-:Y:S05]  /*0400*/  BSYNC.RECONVERGENT B0 ;  /* 0x0000000000007941 */ /* 0x000fea0003800200 */
.L_x_6:
[----:B------:R-:W3:Y:S01]  /*0410*/  LDCU.64 UR4, c[0x0][0x888] ;  /* 0x00011100ff0477ac */ /* 0x000ee20008000a00 */
[----:B------:R-:W-:Y:S01]  /*0420*/  ISETP.NE.AND.EX P1, PT, RZ, UR9, PT, P1 ;  /* 0x00000009ff007c0c */ /* 0x000fe2000bf25310 */
[----:B------:R-:W-:Y:S01]  /*0430*/  UPLOP3.LUT UP4, UPT, UPT, UPT, UPT, 0x80, 0x8 ;  /* 0x000000000008789c */ /* 0x000fe20003f8f070 */
[----:B---3--:R-:W-:-:S04]  /*0440*/  ISETP.NE.U32.AND P2, PT, RZ, UR4, PT ;  /* 0x00000004ff007c0c */ /* 0x008fc8000bf45070 */
[----:B------:R-:W-:-:S13]  /*0450*/  ISETP.NE.AND.EX P2, PT, RZ, UR5, PT, P2 ;  /* 0x00000005ff007c0c */ /* 0x000fda000bf45320 */
[----:B------:R-:W-:Y:S05]  /*0460*/  @P2 BRA P1, `(.L_x_8) ;  /* 0x0000000000282947 */ /* 0x000fea0000800000 */
[----:B------:R-:W-:Y:S01]  /*0470*/  UISETP.NE.U32.AND UP0, UPT, UR8, URZ, UPT ;  /* 0x000000ff0800728c */ /* 0x000fe2000bf05070 */
[----:B-----5:R-:W-:Y:S01]  /*0480*/  FSETP.NEU.AND P1, PT, R41, RZ, PT ;  /* 0x000000ff2900720b */ /* 0x020fe20003f2d000 */
[----:B------:R-:W-:Y:S02]  /*0490*/  UISETP.NE.U32.AND UP2, UPT, UR4, URZ, UPT ;  /* 0x000000ff0400728c */ /* 0x000fe4000bf45070 */
[----:B------:R-:W-:Y:S02]  /*04a0*/  UISETP.NE.AND.EX UP1, UPT, UR9, URZ, UPT, UP0 ;  /* 0x000000ff0900728c */ /* 0x000fe4000bf25300 */
[----:B------:R-:W-:-:S04]  /*04b0*/  UISETP.NE.AND.EX UP0, UPT, UR5, URZ, UPT, UP2 ;  /* 0x000000ff0500728c */ /* 0x000fc8000bf05320 */
[----:B------:R-:W-:-:S04]  /*04c0*/  USEL UR4, URZ, 0xffffffff, UP0 ;  /* 0xffffffffff047887 */ /* 0x000fc80008000000 */
[----:B------:R-:W-:Y:S01]  /*04d0*/  VOTEU.ANY UP0, P1 ;  /* 0x0000000000ff7886 */ /* 0x000fe20000800100 */
[----:B------:R-:W-:-:S04]  /*04e0*/  @!UP1 USEL UR4, URZ, 0xffffffff, UP0 ;  /* 0xffffffffff049887 */ /* 0x000fc80008000000 */
[----:B------:R-:W-:-:S04]  /*04f0*/  ULOP3.LUT UR4, UR4, 0x1, URZ, 0xc0, !UPT ;  /* 0x0000000104047892 */ /* 0x000fc8000f8ec0ff */
[----:B------:R-:W-:-:S11]  /*0500*/  UISETP.NE.U32.AND UP4, UPT, UR4, 0x1, UPT ;  /* 0x000000010400788c */ /* 0x000fd6000bf85070 */
.L_x_8:
[----:B------:R-:W3:Y:S01]  /*0510*/  SHFL.IDX PT, R0, R89, RZ, 0x1f ;  /* 0x00001fff59007589 */ /* 0x000ee200000e0000 */
[----:B------:R-:W-:-:S04]  /*0520*/  UISETP.NE.AND UP0, UPT, UR22, 0x2, UPT ;  /* 0x000000021600788c */ /* 0x000fc8000bf05270 */
[----:B------:R-:W-:Y:S02]  /*0530*/  UISETP.EQ.AND UP1, UPT, UR33, URZ, !UP0 ;  /* 0x000000ff2100728c */ /* 0x000fe4000c722270 */
[----:B------:R-:W-:-:S04]  /*0540*/  USEL UR37, URZ, 0x1, UP0 ;  /* 0x00000001ff257887 */ /* 0x000fc80008000000 */
[----:B------:R-:W-:Y:S02]  /*0550*/  PLOP3.LUT P3, PT, P0, PT, UP1, 0x80, 0x8 ;  /* 0x000000000008781c */ /* 0x000fe4000076f018 */
[----:B---3--:R-:W-:-:S13]  /*0560*/  ISETP.NE.AND P1, PT, R0, RZ, PT ;  /* 0x000000ff0000720c */ /* 0x008fda0003f25270 */
[----:B------:R-:W-:Y:S05]  /*0570*/  @P1 BRA `(.L_x_9) ;  /* 0x0000000000e41947 */ /* 0x000fea0003800000 */
[----:B------:R-:W-:Y:S01]  /*0580*/  ELECT P1, URZ, PT ;  /* 0x0000000000ff782f */ /* 0x000fe20003820000 */
[----:B------:R-:W-:-:S12]  /*0590*/  BSSY.RECONVERGENT B0, `(.L_x_9) ;  /* 0x0000037000007945 */ /* 0x000fd80003800200 */
[----:B------:R-:W-:Y:S05]  /*05a0*/  @!P1 BRA `(.L_x_10) ;  /* 0x0000000000d49947 */ /* 0x000fea0003800000 */
[----:B------:R-:W3:Y:S01]  /*05b0*/  S2UR UR5, SR_CgaCtaId ;  /* 0x00000000000579c3 */ /* 0x000ee20000008800 */
[----:B------:R-:W-:Y:S01]  /*05c0*/  UMOV UR4, 0x400 ;  /* 0x0000040000047882 */ /* 0x000fe20000000000 */
[----:B------:R-:W-:Y:S01]  /*05d0*/  UMOV UR8, 0x1 ;  /* 0x0000000100087882 */ /* 0x000fe20000000000 */
[----:B------:R-:W-:Y:S01]  /*05e0*/  UMOV UR6, 0x4 ;  /* 0x0000000400067882 */ /* 0x000fe20000000000 */
[----:B------:R-:W-:-:S04]  /*05f0*/  UIADD3 UR8, UPT, UPT, -UR8, 0x100000, URZ ;  /* 0x0010000008087890 */ /* 0x000fc8000fffe1ff */
[----:B------:R-:W-:Y:S02]  /*0600*/  USHF.L.U32 UR9, UR8, 0xb, URZ ;  /* 0x0000000b08097899 */ /* 0x000fe400080006ff */
[----:B------:R-:W-:Y:S02]  /*0610*/  USHF.L.U32 UR8, UR8, 0x1, URZ ;  /* 0x0000000108087899 */ /* 0x000fe400080006ff */
[----:B------:R-:W-:-:S04]  /*0620*/  UIADD3 UR6, UPT, UPT, -UR6, 0x100000, URZ ;  /* 0x0010000006067890 */ /* 0x000fc8000fffe1ff */
[----:B------:R-:W-:Y:S02]  /*0630*/  USHF.L.U32 UR7, UR6, 0xb, URZ ;  /* 0x0000000b06077899 */ /* 0x000fe400080006ff */
[----:B------:R-:W-:Y:S02]  /*0640*/  USHF.L.U32 UR6, UR6, 0x1, URZ ;  /* 0x0000000106067899 */ /* 0x000fe400080006ff */
[----:B---3--:R-:W-:Y:S01]  /*0650*/  ULEA UR4, UR5, UR4, 0x18 ;  /* 0x0000000405047291 */ /* 0x008fe2000f8ec0ff */
[----:B------:R-:W3:Y:S11]  /*0660*/  FENCE.VIEW.ASYNC.S ;  /* 0x00000000000073c6 */ /* 0x000ef60000000000 */
[----:B---3--:R3:W4:Y:S01]  /*0670*/  SYNCS.EXCH.64 URZ, [UR4], UR8 ;  /* 0x0000000804ff75b2 */ /* 0x0087220008000100 */
[----:B------:R3:W1:Y:S01]  /*0680*/  SYNCS.EXCH.64 URZ, [UR4+0xa0], UR6 ;  /* 0x0000a00604ff75b2 */ /* 0x0006620008000100 */
        /* <DEDUP_REMOVED lines=37> */
[----:B------:R3:W1:Y:S02]  /*08e0*/  SYNCS.EXCH.64 URZ, [UR4+0x138], UR6 ;  /* 0x0001380604ff75b2 */ /* 0x0006640008000100 */
[----:B---34-:R-:W-:Y:S01]  /*08f0*/  NOP ;  /* 0x0000000000007918 */ /* 0x018fe20000000000 */
.L_x_10:
[----:B------:R-:W-:Y:S05]  /*0900*/  BSYNC.RECONVERGENT B0 ;  /* 0x0000000000007941 */ /* 0x000fea0003800200 */
.L_x_9:
[----:B------:R-:W3:Y:S01]  /*0910*/  SHFL.IDX PT, R0, R89, RZ, 0x1f ;  /* 0x00001fff59007589 */ /* 0x000ee200000e0000 */
[----:B------:R-:W-:Y:S01]  /*0920*/  NOP ;  /* 0x0000000000007918 */ /* 0x000fe20000000000 */
[----:B---3--:R-:W-:-:S13]  /*0930*/  ISETP.NE.AND P1, PT, R0, 0x1, PT ;  /* 0x000000010000780c */ /* 0x008fda0003f25270 */
[----:B------:R-:W-:Y:S05]  /*0940*/  @P1 BRA `(.L_x_11) ;  /* 0x0000000000501947 */ /* 0x000fea0003800000 */
        /* <DEDUP_REMOVED lines=9> */
[----:B------:R-:W-:Y:S01]  /*09e0*/  USHF.L.U32 UR6, UR6, 0x1, URZ ;  /* 0x0000000106067899 */ /* 0x000fe200080006ff */
[----:B------:R-:W-:Y:S01]  /*09f0*/  ELECT P1, URZ, PT ;  /* 0x0000000000ff782f */ /* 0x000fe20003820000 */
[----:B---3--:R-:W-:Y:S01]  /*0a00*/  ULEA UR4, UR5, UR4, 0x18 ;  /* 0x0000000405047291 */ /* 0x008fe2000f8ec0ff */
[----:B------:R-:W3:Y:S11]  /*0a10*/  FENCE.VIEW.ASYNC.S ;  /* 0x00000000000073c6 */ /* 0x000ef60000000000 */
[----:B---3--:R3:W4:Y:S01]  /*0a20*/  SYNCS.EXCH.64 URZ, [UR4+0x140], UR8 ;  /* 0x0001400804ff75b2 */ /* 0x0087220008000100 */
[----:B------:R3:W1:Y:S01]  /*0a30*/  SYNCS.EXCH.64 URZ, [UR4+0x158], UR6 ;  /* 0x0001580604ff75b2 */ /* 0x0006620008000100 */
[----:B------:R3:W1:Y:S01]  /*0a40*/  SYNCS.EXCH.64 URZ, [UR4+0x148], UR8 ;  /* 0x0001480804ff75b2 */ /* 0x0006620008000100 */
[----:B------:R3:W1:Y:S01]  /*0a50*/  SYNCS.EXCH.64 URZ, [UR4+0x160], UR6 ;  /* 0x0001600604ff75b2 */ /* 0x0006620008000100 */
[----:B------:R3:W1:Y:S01]  /*0a60*/  SYNCS.EXCH.64 URZ, [UR4+0x150], UR8 ;  /* 0x0001500804ff75b2 */ /* 0x0006620008000100 */
[----:B------:R3:W1:Y:S01]  /*0a70*/  SYNCS.EXCH.64 URZ, [UR4+0x168], UR6 ;  /* 0x0001680604ff75b2 */ /* 0x0006620008000100 */
[----:B------:R-:W-:Y:S01]  /*0a80*/  NOP ;  /* 0x0000000000007918 */ /* 0x000fe20000000000 */
.L_x_11:
[----:B------:R-:W2:Y:S01]  /*0a90*/  SHFL.IDX PT, R0, R89, RZ, 0x1f ;  /* 0x00001fff59007589 */ /* 0x000ea200000e0000 */
[----:B------:R-:W-:Y:S01]  /*0aa0*/  NOP ;  /* 0x0000000000007918 */ /* 0x000fe20000000000 */
[----:B--2---:R-:W-:-:S13]  /*0ab0*/  ISETP.NE.AND P1, PT, R0, 0x3, PT ;  /* 0x000000030000780c */ /* 0x004fda0003f25270 */
[----:B------:R-:W-:Y:S05]  /*0ac0*/  @P1 BRA `(.L_x_12) ;  /* 0x0000000000301947 */ /* 0x000fea0003800000 */
[----:B---3--:R-:W2:Y:S01]  /*0ad0*/  S2UR UR6, SR_CgaCtaId ;  /* 0x00000000000679c3 */ /* 0x008ea20000008800 */
[----:B------:R-:W-:Y:S01]  /*0ae0*/  UMOV UR4, 0x400 ;  /* 0x0000040000047882 */ /* 0x000fe20000000000 */
[----:B------:R-:W-:Y:S01]  /*0af0*/  UMOV UR5, 0x20 ;  /* 0x0000002000057882 */ /* 0x000fe20000000000 */
[----:B------:R-:W-:Y:S01]  /*0b00*/  ELECT P1, URZ, PT ;  /* 0x0000000000ff782f */ /* 0x000fe20003820000 */
[----:B--2---:R-:W-:Y:S02]  /*0b10*/  ULEA UR6, UR6, UR4, 0x18 ;  /* 0x0000000406067291 */ /* 0x004fe4000f8ec0ff */
[----:B------:R-:W-:-:S04]  /*0b20*/  UIADD3 UR4, UPT, UPT, -UR5, 0x100000, URZ ;  /* 0x0010000005047890 */ /* 0x000fc8000fffe1ff */
[----:B------:R-:W-:Y:S02]  /*0b30*/  USHF.L.U32 UR5, UR4, 0xb, URZ ;  /* 0x0000000b04057899 */ /* 0x000fe400080006ff */
[----:B------:R-:W-:Y:S01]  /*0b40*/  USHF.L.U32 UR4, UR4, 0x1, URZ ;  /* 0x0000000104047899 */ /* 0x000fe200080006ff */
[----:B------:R-:W2:Y:S11]  /*0b50*/  FENCE.VIEW.ASYNC.S ;  /* 0x00000000000073c6 */ /* 0x000eb60000000000 */
[----:B--2---:R2:W3:Y:S01]  /*0b60*/  SYNCS.EXCH.64 URZ, [UR6+0x170], UR4 ;  /* 0x0001700406ff75b2 */ /* 0x0044e20008000100 */
[----:B------:R2:W1:Y:S01]  /*0b70*/  SYNCS.EXCH.64 URZ, [UR6+0x178], UR4 ;  /* 0x0001780406ff75b2 */ /* 0x0004620008000100 */
[----:B------:R-:W-:Y:S01]  /*0b80*/  NOP ;  /* 0x0000000000007918 */ /* 0x000fe20000000000 */
.L_x_12:
[----:B------:R-:W4:Y:S01]  /*0b90*/  SHFL.IDX PT, R0, R89, RZ, 0x1f ;  /* 0x00001fff59007589 */ /* 0x000f2200000e0000 */
[----:B------:R-:W-:Y:S01]  /*0ba0*/  NOP ;  /* 0x0000000000007918 */ /* 0x000fe20000000000 */
[----:B----4-:R-:W-:-:S13]  /*0bb0*/  ISETP.NE.AND P1, PT, R0, 0x4, PT ;  /* 0x000000040000780c */ /* 0x010fda0003f25270 */
[----:B------:R-:W-:Y:S05]  /*0bc0*/  @P1 BRA `(.L_x_13) ;  /* 0x00000000004c1947 */ /* 0x000fea0003800000 */
[----:B--2---:R-:W2:Y:S01]  /*0bd0*/  S2UR UR5, SR_CgaCtaId ;  /* 0x00000000000579c3 */ /* 0x004ea20000008800 */
[----:B---3--:R-:W-:Y:S01]  /*0be0*/  UMOV UR4, 0x720 ;  /* 0x0000072000047882 */ /* 0x008fe20000000000 */
[----:B------:R-:W-:Y:S01]  /*0bf0*/  UMOV UR6, 0x400 ;  /* 0x0000040000067882 */ /* 0x000fe20000000000 */
[----:B------:R-:W-:Y:S01]  /*0c00*/  USEL UR4, UR4, 0x620, UP4 ;  /* 0x0000062004047887 */ /* 0x000fe2000a000000 */
[----:B------:R-:W-:Y:S01]  /*0c10*/  UMOV UR8, 0x1 ;  /* 0x0000000100087882 */ /* 0x000fe20000000000 */
[----:B------:R-:W-:Y:S01]  /*0c20*/  ELECT P1, URZ, PT ;  /* 0x0000000000ff782f */ /* 0x000fe20003820000 */
[----:B------:R-:W-:-:S04]  /*0c30*/  UIADD3 UR8, UPT, UPT, -UR8, 0x100000, URZ ;  /* 0x0010000008087890 */ /* 0x000fc8000fffe1ff */
[----:B------:R-:W-:Y:S02]  /*0c40*/  USHF.L.U32 UR9, UR8, 0xb, URZ ;  /* 0x0000000b08097899 */ /* 0x000fe400080006ff */
[----:B------:R-:W-:Y:S02]  /*0c50*/  USHF.L.U32 UR8, UR8, 0x1, URZ ;  /* 0x0000000108087899 */ /* 0x000fe400080006ff */
[----:B--2---:R-:W-:Y:S02]  /*0c60*/  ULEA UR6, UR5, UR6, 0x18 ;  /* 0x0000000605067291 */ /* 0x004fe4000f8ec0ff */
[----:B------:R-:W-:-:S04]  /*0c70*/  UIADD3 UR4, UPT, UPT, -UR4, 0x100000, URZ ;  /* 0x0010000004047890 */ /* 0x000fc8000fffe1ff */
[----:B------:R-:W-:Y:S02]  /*0c80*/  USHF.L.U32 UR5, UR4, 0xb, URZ ;  /* 0x0000000b04057899 */ /* 0x000fe400080006ff */
[----:B------:R-:W-:Y:S01]  /*0c90*/  USHF.L.U32 UR4, UR4, 0x1, URZ ;  /* 0x0000000104047899 */ /* 0x000fe200080006ff */
[----:B------:R-:W2:Y:S03]  /*0ca0*/  FENCE.VIEW.ASYNC.S ;  /* 0x00000000000073c6 */ /* 0x000ea60000000000 */
[----:B--2---:R4:W2:Y:S08]  /*0cb0*/  SYNCS.EXCH.64 URZ, [UR6+0x180], UR8 ;  /* 0x0001800806ff75b2 */ /* 0x0048b00008000100 */
[----:B------:R4:W3:Y:S01]  /*0cc0*/  SYNCS.EXCH.64 URZ, [UR6+0x190], UR4 ;  /* 0x0001900406ff75b2 */ /* 0x0008e20008000100 */
[----:B------:R4:W1:Y:S01]  /*0cd0*/  SYNCS.EXCH.64 URZ, [UR6+0x188], UR8 ;  /* 0x0001880806ff75b2 */ /* 0x0008620008000100 */
[----:B------:R4:W1:Y:S02]  /*0ce0*/  SYNCS.EXCH.64 URZ, [UR6+0x198], UR4 ;  /* 0x0001980406ff75b2 */ /* 0x0008640008000100 */
[----:B----4-:R-:W-:Y:S01]  /*0cf0*/  NOP ;  /* 0x0000000000007918 */ /* 0x010fe20000000000 */
.L_x_13:
[----:B------:R-:W4:Y:S01]  /*0d00*/  SHFL.IDX PT, R0, R89, RZ, 0x1f ;  /* 0x00001fff59007589 */ /* 0x000f2200000e0000 */
[----:B------:R-:W-:Y:S01]  /*0d10*/  NOP ;  /* 0x0000000000007918 */ /* 0x000fe20000000000 */
[----:B----4-:R-:W-:-:S13]  /*0d20*/  ISETP.NE.AND P1, PT, R0, 0x5, PT ;  /* 0x000000050000780c */ /* 0x010fda0003f25270 */
[----:B------:R-:W-:Y:S05]  /*0d30*/  @P1 BRA `(.L_x_14) ;  /* 0x0000000000581947 */ /* 0x000fea0003800000 */
[----:B--2---:R-:W2:Y:S01]  /*0d40*/  S2UR UR5, SR_CgaCtaId ;  /* 0x00000000000579c3 */ /* 0x004ea20000008800 */
[----:B---3--:R-:W-:Y:S01]  /*0d50*/  UMOV UR4, 0x400 ;  /* 0x0000040000047882 */ /* 0x008fe20000000000 */
        /* <DEDUP_REMOVED lines=9> */
[----:B--2---:R-:W-:Y:S01]  /*0df0*/  ULEA UR4, UR5, UR4, 0x18 ;  /* 0x0000000405047291 */ /* 0x004fe2000f8ec0ff */
[----:B------:R-:W2:Y:S11]  /*0e00*/  FENCE.VIEW.ASYNC.S ;  /* 0x00000000000073c6 */ /* 0x000eb60000000000 */
[----:B--2---:R4:W2:Y:S01]  /*0e10*/  SYNCS.EXCH.64 URZ, [UR4+0x1a0], UR6 ;  /* 0x0001a00604ff75b2 */ /* 0x0048a20008000100 */
[----:B------:R4:W3:Y:S01]  /*0e20*/  SYNCS.EXCH.64 URZ, [UR4+0x1c0], UR8 ;  /* 0x0001c00804ff75b2 */ /* 0x0008e20008000100 */
[----:B------:R4:W1:Y:S01]  /*0e30*/  SYNCS.EXCH.64 URZ, [UR4+0x1a8], UR6 ;  /* 0x0001a80604ff75b2 */ /* 0x0008620008000100 */
[----:B------:R4:W1:Y:S01]  /*0e40*/  SYNCS.EXCH.64 URZ, [UR4+0x1c8], UR8 ;  /* 0x0001c80804ff75b2 */ /* 0x0008620008000100 */
[----:B------:R4:W1:Y:S01]  /*0e50*/  SYNCS.EXCH.64 URZ, [UR4+0x1b0], UR6 ;  /* 0x0001b00604ff75b2 */ /* 0x0008620008000100 */
[----:B------:R4:W1:Y:S01]  /*0e60*/  SYNCS.EXCH.64 URZ, [UR4+0x1d0], UR8 ;  /* 0x0001d00804ff75b2 */ /* 0x0008620008000100 */
[----:B------:R4:W1:Y:S01]  /*0e70*/  SYNCS.EXCH.64 URZ, [UR4+0x1b8], UR6 ;  /* 0x0001b80604ff75b2 */ /* 0x0008620008000100 */
[----:B------:R4:W1:Y:S02]  /*0e80*/  SYNCS.EXCH.64 URZ, [UR4+0x1d8], UR8 ;  /* 0x0001d80804ff75b2 */ /* 0x0008640008000100 */
[----:B----4-:R-:W-:Y:S01]  /*0e90*/  NOP ;  /* 0x0000000000007918 */ /* 0x010fe20000000000 */
.L_x_14:
[----:B------:R-:W4:Y:S01]  /*0ea0*/  SHFL.IDX PT, R0, R89, RZ, 0x1f ;  /* 0x00001fff59007589 */ /* 0x000f2200000e0000 */
[----:B------:R-:W-:Y:S01]  /*0eb0*/  ISETP.NE.OR P0, PT, RZ, UR22, !P0 ;  /* 0x00000016ff007c0c */ /* 0x000fe2000c705670 */
[----:B------:R-:W-:Y:S01]  /*0ec0*/  NOP ;  /* 0x0000000000007918 */ /* 0x000fe20000000000 */
[----:B----4-:R-:W-:-:S13]  /*0ed0*/  ISETP.NE.AND P1, PT, R0, 0x3, PT ;  /* 0x000000030000780c */ /* 0x010fda0003f25270 */
[----:B------:R-:W-:Y:S05]  /*0ee0*/  @P1 BRA `(.L_x_15) ;  /* 0x0000000000381947 */ /* 0x000fea0003800000 */
[----:B--2---:R-:W2:Y:S01]  /*0ef0*/  S2UR UR5, SR_CgaCtaId ;  /* 0x00000000000579c3 */ /* 0x004ea20000008800 */
[----:B---3--:R-:W-:Y:S01]  /*0f00*/  UMOV UR4, 0x400 ;  /* 0x0000040000047882 */ /* 0x008fe20000000000 */
[----:B------:R-:W-:Y:S01]  /*0f10*/  UMOV UR6, 0x20 ;  /* 0x0000002000067882 */ /* 0x000fe20000000000 */
[----:B------:R-:W-:Y:S01]  /*0f20*/  ELECT P1, URZ, PT ;  /* 0x0000000000ff782f */ /* 0x000fe20003820000 */
[----:B------:R-:W-:-:S04]  /*0f30*/  UIADD3 UR6, UPT, UPT, -UR6, 0x100000, URZ ;  /* 0x0010000006067890 */ /* 0x000fc8000fffe1ff */
[----:B------:R-:W-:Y:S02]  /*0f40*/  USHF.L.U32 UR7, UR6, 0xb, URZ ;  /* 0x0000000b06077899 */ /* 0x000fe400080006ff */
[----:B------:R-:W-:Y:S02]  /*0f50*/  USHF.L.U32 UR6, UR6, 0x1, URZ ;  /* 0x0000000106067899 */ /* 0x000fe400080006ff */
[----:B--2---:R-:W-:Y:S01]  /*0f60*/  ULEA UR4, UR5, UR4, 0x18 ;  /* 0x0000000405047291 */ /* 0x004fe2000f8ec0ff */
[----:B------:R-:W2:Y:S11]  /*0f70*/  FENCE.VIEW.ASYNC.S ;  /* 0x00000000000073c6 */ /* 0x000eb60000000000 */
[----:B--2---:R4:W2:Y:S01]  /*0f80*/  SYNCS.EXCH.64 URZ, [UR4+0x1e0], UR6 ;  /* 0x0001e00604ff75b2 */ /* 0x0048a20008000100 */
[----:B------:R4:W3:Y:S01]  /*0f90*/  SYNCS.EXCH.64 URZ, [UR4+0x1f0], UR6 ;  /* 0x0001f00604ff75b2 */ /* 0x0008e20008000100 */
[----:B------:R4:W1:Y:S01]  /*0fa0*/  SYNCS.EXCH.64 URZ, [UR4+0x1e8], UR6 ;  /* 0x0001e80604ff75b2 */ /* 0x0008620008000100 */
[----:B------:R4:W1:Y:S02]  /*0fb0*/  SYNCS.EXCH.64 URZ, [UR4+0x1f8], UR6 ;  /* 0x0001f80604ff75b2 */ /* 0x0008640008000100 */
[----:B----4-:R-:W-:Y:S01]  /*0fc0*/  NOP ;  /* 0x0000000000007918 */ /* 0x010fe20000000000 */
.L_x_15:
[----:B---3--:R-:W3:Y:S01]  /*0fd0*/  S2UR UR7, SR_CgaCtaId ;  /* 0x00000000000779c3 */ /* 0x008ee20000008800 */
[----:B------:R-:W-:Y:S01]  /*0fe0*/  VOTEU.ALL UP0, P0 ;  /* 0x0000000000ff7886 */ /* 0x000fe20000000000 */
[----:B--2---:R-:W-:Y:S01]  /*0ff0*/  UMOV UR4, 0x20 ;  /* 0x0000002000047882 */ /* 0x004fe20000000000 */
[----:B------:R-:W-:Y:S01]  /*1000*/  NOP ;  /* 0x0000000000007918 */ /* 0x000fe20000000000 */
[----:B------:R-:W-:Y:S01]  /*1010*/  LOP3.LUT R0, R95, 0x1f, RZ, 0xc0, !PT ;  /* 0x0000001f5f007812 */ /* 0x000fe200078ec0ff */
[----:B------:R-:W-:Y:S01]  /*1020*/  UISETP.NE.AND UP5, UPT, UR22, URZ, UPT ;  /* 0x000000ff1600728c */ /* 0x000fe2000bfa5270 */
[----:B------:R-:W-:Y:S01]  /*1030*/  @!UP0 UMOV UR6, 0x400 ;  /* 0x0000040000068882 */ /* 0x000fe20000000000 */
[----:B------:R-:W-:-:S04]  /*1040*/  @!UP0 UIADD3 UR4, UPT, UPT, -UR4, 0x100000, URZ ;  /* 0x0010000004048890 */ /* 0x000fc8000fffe1ff */
[----:B------:R-:W-:Y:S02]  /*1050*/  @!UP0 USHF.L.U32 UR5, UR4, 0xb, URZ ;  /* 0x0000000b04058899 */ /* 0x000fe400080006ff */
[----:B------:R-:W-:Y:S02]  /*1060*/  @!UP0 USHF.L.U32 UR4, UR4, 0x1, URZ ;  /* 0x0000000104048899 */ /* 0x000fe400080006ff */
[----:B---3--:R-:W-:Y:S01]  /*1070*/  @!UP0 ULEA UR6, UR7, UR6, 0x18 ;  /* 0x0000000607068291 */ /* 0x008fe2000f8ec0ff */
[----:B------:R-:W2:Y:S01]  /*1080*/  LDCU UR7, c[0x0][0x36c] ;  /* 0x00006d80ff0777ac */ /* 0x000ea20008000800 */
[----:B------:R-:W-:Y:S01]  /*1090*/  VOTEU.ALL UP0, P0 ;  /* 0x0000000000ff7886 */ /* 0x000fe20000000000 */
[----:B------:R-:W3:Y:S09]  /*10a0*/  FENCE.VIEW.ASYNC.S ;  /* 0x00000000000073c6 */ /* 0x000ef20000000000 */
[----:B---3--:R3:W4:Y:S01]  /*10b0*/  @!UP0 SYNCS.EXCH.64 URZ, [UR6+0x200], UR4 ;  /* 0x0002000406ff85b2 */ /* 0x0087220008000100 */
[----:B--2---:R-:W-:-:S09]  /*10c0*/  UISETP.EQ.U32.AND UP6, UPT, UR7, 0x1, UPT ;  /* 0x000000010700788c */ /* 0x004fd2000bfc2070 */
[----:B---3--:R-:W-:Y:S05]  /*10d0*/  BRA.U !UP6, `(.L_x_16) ;  /* 0x000000010e087547 */ /* 0x008fea000b800000 */
[----:B-1--4-:R-:W-:Y:S01]  /*10e0*/  UCGABAR_ARV ;  /* 0x00000000000079c7 */ /* 0x012fe20008000000 */
[----:B------:R-:W-:Y:S05]  /*10f0*/  BRA `(.L_x_17) ;  /* 0x0000000000047947 */ /* 0x000fea0003800000 */
.L_x_16:
[----:B-1--4-:R-:W-:Y:S01]  /*1100*/  NOP ;  /* 0x0000000000007918 */ /* 0x012fe20000000000 */
.L_x_17:
[----:B------:R-:W1:Y:S01]  /*1110*/  S2UR UR29, SR_CTAID.X ;  /* 0x00000000001d79c3 */ /* 0x000e620000002500 */
[----:B------:R-:W-:-:S05]  /*1120*/  CS2R.32 R91, SR_CgaSize ;  /* 0x00000000005b7805 */ /* 0x000fca0000008a00 */
[----:B------:R-:W-:-:S05]  /*1130*/  IMAD R91, R91, -0xa0, RZ ;  /* 0xffffff605b5b7824 */ /* 0x000fca00078e02ff */
[----:B------:R-:W-:-:S14]  /*1140*/  R2UR UR5, R91 ;  /* 0x000000005b0572ca */ /* 0x000fdc00000e0000 */
[----:B------:R-:W2:Y:S01]  /*1150*/  LDCU UR5, c[0x0][UR5+0x2b0] ;  /* 0x00005600050577ac */ /* 0x000ea20008000800 */
[----:B------:R-:W-:-:S05]  /*1160*/  CS2R.32 R91, SR_CgaSize ;  /* 0x00000000005b7805 */ /* 0x000fca0000008a00 */
[----:B------:R-:W-:-:S05]  /*1170*/  IMAD R91, R91, -0xa0, RZ ;  /* 0xffffff605b5b7824 */ /* 0x000fca00078e02ff */
[----:B------:R-:W-:-:S14]  /*1180*/  R2UR UR4, R91 ;  /* 0x000000005b0472ca */ /* 0x000fdc00000e0000 */
[----:B------:R-:W3:Y:S01]  /*1190*/  LDCU UR4, c[0x0][UR4+0x2b4] ;  /* 0x00005680040477ac */ /* 0x000ee20008000800 */
[----:B------:R-:W4:Y:S01]  /*11a0*/  S2UR UR32, SR_CTAID.Y ;  /* 0x00000000002079c3 */ /* 0x000f220000002600 */
[----:B------:R-:W-:-:S05]  /*11b0*/  CS2R.32 R91, SR_CgaSize ;  /* 0x00000000005b7805 */ /* 0x000fca0000008a00 */
[----:B------:R-:W-:-:S05]  /*11c0*/  IMAD R91, R91, -0xa0, RZ ;  /* 0xffffff605b5b7824 */ /* 0x000fca00078e02ff */
[----:B------:R-:W-:-:S14]  /*11d0*/  R2UR UR7, R91 ;  /* 0x000000005b0772ca */ /* 0x000fdc00000e0000 */
[----:B------:R-:W3:Y:S01]  /*11e0*/  LDCU UR7, c[0x0][UR7+0x2a0] ;  /* 0x00005400070777ac */ /* 0x000ee20008000800 */
[----:B------:R-:W-:-:S05]  /*11f0*/  CS2R.32 R91, SR_CgaSize ;  /* 0x00000000005b7805 */ /* 0x000fca0000008a00 */
[----:B------:R-:W-:-:S05]  /*1200*/  IMAD R91, R91, -0xa0, RZ ;  /* 0xffffff605b5b7824 */ /* 0x000fca00078e02ff */
[----:B------:R-:W-:-:S14]  /*1210*/  R2UR UR8, R91 ;  /* 0x000000005b0872ca */ /* 0x000fdc00000e0000 */
[----:B------:R-:W3:Y:S01]  /*1220*/  LDCU UR8, c[0x0][UR8+0x2a4] ;  /* 0x00005480080877ac */ /* 0x000ee20008000800 */
[----:B------:R-:W3:Y:S01]  /*1230*/  S2UR UR9, SR_CgaCtaId ;  /* 0x00000000000979c3 */ /* 0x000ee20000008800 */
[----:B------:R-:W-:Y:S01]  /*1240*/  UISETP.GT.U32.AND UP0, UPT, UR33, 0xffff, UPT ;  /* 0x0000ffff2100788c */ /* 0x000fe2000bf04070 */
[----:B------:R-:W3:Y:S01]  /*1250*/  LDCU UR23, c[0x0][0xb24] ;  /* 0x00016480ff1777ac */ /* 0x000ee20008000800 */
[----:B------:R-:W3:Y:S01]  /*1260*/  LDCU UR40, c[0x0][0xb24] ;  /* 0x00016480ff2877ac */ /* 0x000ee20008000800 */
[----:B-1----:R-:W-:Y:S01]  /*1270*/  I2FP.F32.U32 R3, UR29 ;  /* 0x0000001d00037c45 */ /* 0x002fe20008201000 */
[----:B------:R-:W1:Y:S04]  /*1280*/  LDCU UR27, c[0x0][0xb30] ;  /* 0x00016600ff1b77ac */ /* 0x000e680008000800 */
[----:B--2---:R-:W-:Y:S01]  /*1290*/  FMUL R3, R3, UR5 ;  /* 0x0000000503037c20 */ /* 0x004fe20008400000 */
[----:B------:R-:W-:Y:S01]  /*12a0*/  USEL UR5, UR33, 0xffff, !UP0 ;  /* 0x0000ffff21057887 */ /* 0x000fe2000c000000 */
[----:B----4-:R-:W-:Y:S01]  /*12b0*/  I2FP.F32.U32 R2, UR32 ;  /* 0x0000002000027c45 */ /* 0x010fe20008201000 */
[----:B------:R-:W-:-:S03]  /*12c0*/  UMOV UR11, 0x55 ;  /* 0x00000055000b7882 */ /* 0x000fc60000000000 */
[----:B------:R-:W2:Y:S01]  /*12d0*/  F2I.U32.TRUNC.NTZ R3, R3 ;  /* 0x0000000300037305 */ /* 0x000ea2000020f000 */
[----:B------:R-:W-:Y:S01]  /*12e0*/  ULOP3.LUT UR24, UR5, 0xffff, URZ, 0xc0, !UPT ;  /* 0x0000ffff05187892 */ /* 0x000fe2000f8ec0ff */
[----:B---3--:R-:W-:Y:S01]  /*12f0*/  FMUL R2, R2, UR4 ;  /* 0x0000000402027c20 */ /* 0x008fe20008400000 */
[----:B------:R-:W-:-:S05]  /*1300*/  USHF.L.U32 UR28, UR9, 0x9, URZ ;  /* 0x00000009091c7899 */ /* 0x000fca00080006ff */
[----:B------:R-:W3:Y:S01]  /*1310*/  F2I.U32.TRUNC.NTZ R2, R2 ;  /* 0x0000000200027305 */ /* 0x000ee2000020f000 */
[----:B--2---:R-:W-:Y:S02]  /*1320*/  R2UR UR4, R3 ;  /* 0x00000000030472ca */ /* 0x004fe400000e0000 */
[----:B------:R-:W-:Y:S02]  /*1330*/  PRMT R3, RZ, 0x7610, R3 ;  /* 0x00007610ff037816 */ /* 0x000fe40000000003 */
[----:B---3--:R-:W-:Y:S02]  /*1340*/  R2UR UR6, R2 ;  /* 0x00000000020672ca */ /* 0x008fe400000e0000 */
[----:B------:R-:W-:-:S07]  /*1350*/  PRMT R2, RZ, 0x7610, R2 ;  /* 0x00007610ff027816 */ /* 0x000fce0000000002 */
[----:B------:R-:W-:-:S04]  /*1360*/  UIADD3 UR5, UPT, UPT, -UR4, URZ, URZ ;  /* 0x000000ff04057290 */ /* 0x000fc8000fffe1ff */
[----:B------:R-:W-:Y:S02]  /*1370*/  UIMAD UR5, UR7, UR5, UR29 ;  /* 0x00000005070572a4 */ /* 0x000fe4000f8e021d */
[----:B------:R-:W-:-:S04]  /*1380*/  UIADD3 UR4, UPT, UPT, -UR6, URZ, URZ ;  /* 0x000000ff06047290 */ /* 0x000fc8000fffe1ff */
[----:B------:R-:W-:Y:S01]  /*1390*/  IMAD.U32 R91, RZ, RZ, UR5 ;  /* 0x00000005ff5b7e24 */ /* 0x000fe2000f8e00ff */
[----:B------:R-:W-:-:S06]  /*13a0*/  UIMAD UR4, UR8, UR4, UR32 ;  /* 0x00000004080472a4 */ /* 0x000fcc000f8e0220 */
[----:B------:R-:W-:Y:S01]  /*13b0*/  IMAD.U32 R90, RZ, RZ, UR4 ;  /* 0x00000004ff5a7e24 */ /* 0x000fe2000f8e00ff */
[----:B-1----:R-:W-:Y:S06]  /*13c0*/  BRA.U UP5, `(.L_x_18) ;  /* 0x0000000105647547 */ /* 0x002fec000b800000 */
[----:B------:R-:W-:Y:S02]  /*13d0*/  R2UR UR4, R91 ;  /* 0x000000005b0472ca */ /* 0x000fe400000e0000 */
[----:B------:R-:W-:-:S11]  /*13e0*/  R2UR UR12, R90 ;  /* 0x000000005a0c72ca */ /* 0x000fd600000e0000 */
[----:B------:R-:W-:Y:S02]  /*13f0*/  UISETP.GT.U32.AND UP0, UPT, UR4, 0x1, UPT ;  /* 0x000000010400788c */ /* 0x000fe4000bf04070 */
[----:B------:R-:W-:Y:S02]  /*1400*/  ULOP3.LUT UR10, UR4, 0xfffffffe, URZ, 0xc0, !UPT ;  /* 0xfffffffe040a7892 */ /* 0x000fe4000f8ec0ff */
[----:B------:R-:W-:Y:S02]  /*1410*/  UISETP.NE.AND UP3, UPT, UR12, URZ, UP0 ;  /* 0x000000ff0c00728c */ /* 0x000fe40008765270 */
[----:B------:R-:W-:Y:S02]  /*1420*/  UISETP.NE.AND UP2, UPT, UR12, 0x1, UP0 ;  /* 0x000000010c00788c */ /* 0x000fe40008745270 */
[----:B------:R-:W-:Y:S02]  /*1430*/  UISETP.NE.AND UP1, UPT, UR12, 0x2, UP0 ;  /* 0x000000020c00788c */ /* 0x000fe40008725270 */
[----:B------:R-:W-:-:S02]  /*1440*/  UISETP.NE.AND UP0, UPT, UR12, 0x3, UP0 ;  /* 0x000000030c00788c */ /* 0x000fc40008705270 */
[----:B------:R-:W-:Y:S02]  /*1450*/  USEL UR6, URZ, 0x1, UP3 ;  /* 0x00000001ff067887 */ /* 0x000fe40009800000 */
[----:B------:R-:W-:Y:S02]  /*1460*/  USEL UR5, URZ, 0x4, UP2 ;  /* 0x00000004ff057887 */ /* 0x000fe40009000000 */
[----:B------:R-:W-:Y:S02]  /*1470*/  USEL UR4, URZ, 0x10, UP1 ;  /* 0x00000010ff047887 */ /* 0x000fe40008800000 */
[----:B------:R-:W-:Y:S02]  /*1480*/  USEL UR9, URZ, 0x40, UP0 ;  /* 0x00000040ff097887 */ /* 0x000fe40008000000 */
[----:B------:R-:W-:Y:S02]  /*1490*/  USEL UR8, URZ, 0x2, UP3 ;  /* 0x00000002ff087887 */ /* 0x000fe40009800000 */
[----:B------:R-:W-:-:S02]  /*14a0*/  UIADD3 UR4, UPT, UPT, UR4, UR5, UR6 ;  /* 0x0000000504047290 */ /* 0x000fc4000fffe006 */
[----:B------:R-:W-:Y:S02]  /*14b0*/  USEL UR6, URZ, 0x20, UP1 ;  /* 0x00000020ff067887 */ /* 0x000fe40008800000 */
[----:B------:R-:W-:Y:S02]  /*14c0*/  USEL UR7, URZ, 0x8, UP2 ;  /* 0x00000008ff077887 */ /* 0x000fe40009000000 */
[----:B------:R-:W-:Y:S02]  /*14d0*/  UIADD3 UR5, UPT, UPT, UR8, UR9, UR4 ;  /* 0x0000000908057290 */ /* 0x000fe4000fffe004 */
[----:B------:R-:W-:Y:S02]  /*14e0*/  ULEA UR4, UR12, UR10, 0x1 ;  /* 0x0000000a0c047291 */ /* 0x000fe4000f8e08ff */
[----:B------:R-:W-:Y:S02]  /*14f0*/  USEL UR8, URZ, 0x80, UP0 ;  /* 0x00000080ff087887 */ /* 0x000fe40008000000 */
[----:B------:R-:W-:-:S03]  /*1500*/  UIADD3 UR5, UPT, UPT, UR6, UR7, UR5 ;  /* 0x0000000706057290 */ /* 0x000fc6000fffe005 */
[----:B------:R-:W-:Y:S01]  /*1510*/  UMOV UR6, 0x3 ;  /* 0x0000000300067882 */ /* 0x000fe20000000000 */
[----:B------:R-:W-:Y:S02]  /*1520*/  UIADD3 UR5, UPT, UPT, UR5, UR8, URZ ;  /* 0x0000000805057290 */ /* 0x000fe4000fffe0ff */
[----:B------:R-:W-:-:S04]  /*1530*/  USHF.L.U32 UR4, UR6, UR4, URZ ;  /* 0x0000000406047299 */ /* 0x000fc800080006ff */
[----:B------:R-:W-:Y:S02]  /*1540*/  IMAD.U32 R3, RZ, RZ, UR5 ;  /* 0x00000005ff037e24 */ /* 0x000fe4000f8e00ff */
[----:B------:R-:W-:-:S07]  /*1550*/  IMAD.U32 R2, RZ, RZ, UR4 ;  /* 0x00000004ff027e24 */ /* 0x000fce000f8e00ff */
.L_x_18:
[----:B------:R-:W1:Y:S01]  /*1560*/  S2UR UR36, SR_CTAID.Z ;  /* 0x00000000002479c3 */ /* 0x000e620000002700 */
[----:B------:R-:W-:Y:S02]  /*1570*/  UISETP.GE.AND UP0, UPT, UR23, 0x1, UPT ;  /* 0x000000011700788c */ /* 0x000fe4000bf06270 */
[----:B------:R-:W-:Y:S02]  /*1580*/  UISETP.NE.AND UP3, UPT, UR22, 0x2, UPT ;  /* 0x000000021600788c */ /* 0x000fe4000bf65270 */
[----:B------:R-:W-:Y:S02]  /*1590*/  ULOP3.LUT UR28, UR28, 0xc00, URZ, 0xc0, !UPT ;  /* 0x00000c001c1c7892 */ /* 0x000fe4000f8ec0ff */
[----:B------:R-:W-:Y:S01]  /*15a0*/  USHF.L.U32 UR24, UR11, UR24, URZ ;  /* 0x000000180b187299 */ /* 0x000fe200080006ff */
[----:B------:R-:W-:Y:S02]  /*15b0*/  UMOV UR25, UR29 ;  /* 0x0000001d00197c82 */ /* 0x000fe40008000000 */
[----:B------:R-:W-:Y:S09]  /*15c0*/  BRA.U !UP0, `(.L_x_19) ;  /* 0x0000000108d47547 */ /* 0x000ff2000b800000 */
[----:B------:R-:W2:Y:S01]  /*15d0*/  LDCU.128 UR12, c[0x0][0xb10] ;  /* 0x00016200ff0c77ac */ /* 0x000ea20008000c00 */
[----:B------:R-:W3:Y:S01]  /*15e0*/  LDCU UR6, c[0x0][0x370] ;  /* 0x00006e00ff0677ac */ /* 0x000ee20008000800 */
[----:B------:R-:W4:Y:S01]  /*15f0*/  LDCU UR5, c[0x0][0x374] ;  /* 0x00006e80ff0577ac */ /* 0x000f220008000800 */
[----:B------:R-:W1:Y:S01]  /*1600*/  LDCU UR26, c[0x0][0xb0c] ;  /* 0x00016180ff1a77ac */ /* 0x000e620008000800 */
[----:B------:R-:W1:Y:S01]  /*1610*/  LDCU UR4, c[0x0][0xb20] ;  /* 0x00016400ff0477ac */ /* 0x000e620008000800 */
[----:B------:R-:W1:Y:S01]  /*1620*/  LDCU.64 UR8, c[0x0][0xb28] ;  /* 0x00016500ff0877ac */ /* 0x000e620008000a00 */
[----:B--2---:R-:W-:Y:S02]  /*1630*/  UISETP.NE.AND UP0, UPT, UR14, 0x1, UPT ;  /* 0x000000010e00788c */ /* 0x004fe4000bf05270 */
[----:B----4-:R-:W-:Y:S02]  /*1640*/  UIMAD.WIDE.U32 UR10, UR5, UR15, URZ ;  /* 0x0000000f050a72a5 */ /* 0x010fe4000f8e00ff */
[----:B---3--:R-:W-:-:S02]  /*1650*/  UIMAD.WIDE.U32 UR18, UR6, UR12, URZ ;  /* 0x0000000c061272a5 */ /* 0x008fc4000f8e00ff */
[----:B-1----:R-:W-:Y:S02]  /*1660*/  UISETP.NE.AND UP1, UPT, UR26, 0x1, UPT ;  /* 0x000000011a00788c */ /* 0x002fe4000bf25270 */
[----:B------:R-:W-:Y:S01]  /*1670*/  UISETP.NE.AND UP2, UPT, UR23, 0x1, UPT ;  /* 0x000000011700788c */ /* 0x000fe2000bf45270 */
[----:B------:R-:W-:Y:S02]  /*1680*/  UMOV UR10, UR11 ;  /* 0x0000000b000a7c82 */ /* 0x000fe40008000000 */
[----:B------:R-:W-:Y:S01]  /*1690*/  UMOV UR18, UR19 ;  /* 0x0000001300127c82 */ /* 0x000fe20008000000 */
[----:B------:R-:W-:Y:S02]  /*16a0*/  @UP0 USHF.R.U32.HI UR5, URZ, UR4, UR10 ;  /* 0x00000004ff050299 */ /* 0x000fe4000801160a */
[----:B------:R-:W-:Y:S02]  /*16b0*/  UIMAD.WIDE.U32 UR20, UR32, UR15, URZ ;  /* 0x0000000f201472a5 */ /* 0x000fe4000f8e00ff */
[----:B------:R-:W-:-:S02]  /*16c0*/  UIMAD.WIDE.U32 UR10, UR5, UR8, URZ ;  /* 0x00000008050a72a5 */ /* 0x000fc4000f8e00ff */
[----:B------:R-:W-:Y:S02]  /*16d0*/  @UP1 USHF.R.U32.HI UR6, URZ, UR13, UR18 ;  /* 0x0000000dff061299 */ /* 0x000fe40008011612 */
[----:B------:R-:W-:Y:S02]  /*16e0*/  UIMAD.WIDE.U32 UR16, UR29, UR12, URZ ;  /* 0x0000000c1d1072a5 */ /* 0x000fe4000f8e00ff */
[----:B------:R-:W-:Y:S01]  /*16f0*/  UIMAD.WIDE.U32 UR18, UR6, UR8, URZ ;  /* 0x00000008061272a5 */ /* 0x000fe2000f8e00ff */
[----:B------:R-:W-:Y:S01]  /*1700*/  UMOV UR20, UR21 ;  /* 0x0000001500147c82 */ /* 0x000fe20008000000 */
[----:B------:R-:W-:Y:S01]  /*1710*/  UMOV UR10, UR11 ;  /* 0x0000000b000a7c82 */ /* 0x000fe20008000000 */
[----:B------:R-:W-:Y:S02]  /*1720*/  USHF.R.U32.HI UR20, URZ, UR4, UR20 ;  /* 0x00000004ff147299 */ /* 0x000fe40008011614 */
[----:B------:R-:W-:Y:S02]  /*1730*/  @UP2 USHF.R.U32.HI UR5, URZ, UR9, UR10 ;  /* 0x00000009ff052299 */ /* 0x000fe4000801160a */
[----:B------:R-:W-:Y:S01]  /*1740*/  UMOV UR7, UR19 ;  /* 0x0000001300077c82 */ /* 0x000fe20008000000 */
[----:B------:R-:W-:Y:S01]  /*1750*/  UMOV UR16, UR17 ;  /* 0x0000001100107c82 */ /* 0x000fe20008000000 */
[----:B------:R-:W-:-:S02]  /*1760*/  @UP2 USHF.R.U32.HI UR6, URZ, UR9, UR7 ;  /* 0x00000009ff062299 */ /* 0x000fc40008011607 */
[----:B------:R-:W-:Y:S02]  /*1770*/  USHF.R.U32.HI UR16, URZ, UR13, UR16 ;  /* 0x0000000dff107299 */ /* 0x000fe40008011610 */
[----:B------:R-:W-:Y:S02]  /*1780*/  USEL UR4, UR32, UR20, !UP0 ;  /* 0x0000001420047287 */ /* 0x000fe4000c000000 */
[----:B------:R-:W-:Y:S02]  /*1790*/  UIMAD UR7, UR5, UR23, URZ ;  /* 0x00000017050772a4 */ /* 0x000fe4000f8e02ff */
[----:B------:R-:W-:Y:S02]  /*17a0*/  USEL UR5, UR29, UR16, !UP1 ;  /* 0x000000101d057287 */ /* 0x000fe4000c800000 */
[----:B------:R-:W-:Y:S02]  /*17b0*/  UIMAD UR12, UR6, UR23, URZ ;  /* 0x00000017060c72a4 */ /* 0x000fe4000f8e02ff */
[----:B------:R-:W-:-:S02]  /*17c0*/  UISETP.GE.AND UP0, UPT, UR4, UR7, UPT ;  /* 0x000000070400728c */ /* 0x000fc4000bf06270 */
[----:B------:R-:W-:Y:S02]  /*17d0*/  UIMAD.WIDE.U32 UR10, UR4, UR8, URZ ;  /* 0x00000008040a72a5 */ /* 0x000fe4000f8e00ff */
[----:B------:R-:W-:Y:S02]  /*17e0*/  UISETP.GE.OR UP0, UPT, UR5, UR12, UP0 ;  /* 0x0000000c0500728c */ /* 0x000fe40008706670 */
[----:B------:R-:W-:Y:S02]  /*17f0*/  UIMAD.WIDE.U32 UR12, UR5, UR8, URZ ;  /* 0x00000008050c72a5 */ /* 0x000fe4000f8e00ff */
[----:B------:R-:W-:Y:S01]  /*1800*/  UIADD3 UR10, UPT, UPT, -UR4, URZ, URZ ;  /* 0x000000ff040a7290 */ /* 0x000fe2000fffe1ff */
[----:B------:R-:W-:Y:S01]  /*1810*/  UMOV UR8, UR11 ;  /* 0x0000000b00087c82 */ /* 0x000fe20008000000 */
[----:B------:R-:W-:Y:S02]  /*1820*/  UIADD3 UR25, UPT, UPT, -UR5, URZ, URZ ;  /* 0x000000ff05197290 */ /* 0x000fe4000fffe1ff */
[----:B------:R-:W-:-:S03]  /*1830*/  USHF.R.U32.HI UR8, URZ, UR9, UR8 ;  /* 0x00000009ff087299 */ /* 0x000fc60008011608 */
[----:B------:R-:W-:Y:S01]  /*1840*/  @!UP0 UMOV UR7, UR13 ;  /* 0x0000000d00078c82 */ /* 0x000fe20008000000 */
[----:B------:R-:W-:Y:S02]  /*1850*/  UIMAD UR32, UR14, UR10, UR32 ;  /* 0x0000000a0e2072a4 */ /* 0x000fe4000f8e0220 */
[----:B------:R-:W-:Y:S02]  /*1860*/  USEL UR8, UR4, UR8, !UP2 ;  /* 0x0000000804087287 */ /* 0x000fe4000d000000 */
[----:B------:R-:W-:Y:S02]  /*1870*/  @!UP0 USHF.R.U32.HI UR7, URZ, UR9, UR7 ;  /* 0x00000009ff078299 */ /* 0x000fe40008011607 */
[----:B------:R-:W-:Y:S02]  /*1880*/  UIADD3 UR9, UPT, UPT, -UR8, URZ, URZ ;  /* 0x000000ff08097290 */ /* 0x000fe4000fffe1ff */
[----:B------:R-:W-:Y:S02]  /*1890*/  @!UP0 USEL UR7, UR5, UR7, !UP2 ;  /* 0x0000000705078287 */ /* 0x000fe4000d000000 */
[----:B------:R-:W-:-:S02]  /*18a0*/  UIMAD UR9, UR23, UR9, UR4 ;  /* 0x00000009170972a4 */ /* 0x000fc4000f8e0204 */
[----:B------:R-:W-:Y:S02]  /*18b0*/  @!UP0 UIADD3 UR8, UPT, UPT, UR8, -UR7, URZ ;  /* 0x8000000708088290 */ /* 0x000fe4000fffe0ff */
[----:B------:R-:W-:Y:S02]  /*18c0*/  @!UP0 UIMAD UR6, UR9, UR6, UR7 ;  /* 0x00000006090682a4 */ /* 0x000fe4000f8e0207 */
[----:B------:R-:W-:Y:S02]  /*18d0*/  @!UP0 UIMAD UR4, UR8, UR23, UR5 ;  /* 0x00000017080482a4 */ /* 0x000fe4000f8e0205 */
[----:B------:R-:W-:Y:S02]  /*18e0*/  UIMAD UR25, UR26, UR25, UR29 ;  /* 0x000000191a1972a4 */ /* 0x000fe4000f8e021d */
[----:B------:R-:W-:Y:S01]  /*18f0*/  UIMAD UR32, UR4, UR14, UR32 ;  /* 0x0000000e042072a4 */ /* 0x000fe2000f8e0220 */
[----:B------:R-:W-:Y:S02]  /*1900*/  @!UP0 UMOV UR5, UR6 ;  /* 0x0000000600058c82 */ /* 0x000fe40008000000 */
[----:B------:R-:W-:-:S12]  /*1910*/  UIMAD UR25, UR5, UR26, UR25 ;  /* 0x0000001a051972a4 */ /* 0x000fd8000f8e0219 */
.L_x_19:
[----:B------:R-:W-:-:S09]  /*1920*/  UISETP.NE.AND UP0, UPT, UR27, 0x1, UPT ;  /* 0x000000011b00788c */ /* 0x000fd2000bf05270 */
[----:B------:R-:W-:Y:S05]  /*1930*/  BRA.U UP0, `(.L_x_20) ;  /* 0x0000000100447547 */ /* 0x000fea000b800000 */
[----:B------:R-:W2:Y:S01]  /*1940*/  LDCU.128 UR8, c[0x0][0xb10] ;  /* 0x00016200ff0877ac */ /* 0x000ea20008000c00 */
[----:B------:R-:W3:Y:S01]  /*1950*/  LDCU UR12, c[0x0][0xb0c] ;  /* 0x00016180ff0c77ac */ /* 0x000ee20008000800 */
[----:B------:R-:W4:Y:S01]  /*1960*/  LDCU UR13, c[0x0][0xb20] ;  /* 0x00016400ff0d77ac */ /* 0x000f220008000800 */
[----:B--2---:R-:W-:Y:S02]  /*1970*/  UIMAD.WIDE.U32 UR6, UR25, UR8, URZ ;  /* 0x00000008190672a5 */ /* 0x004fe4000f8e00ff */
[----:B------:R-:W-:Y:S02]  /*1980*/  UIMAD.WIDE.U32 UR4, UR32, UR11, URZ ;  /* 0x0000000b200472a5 */ /* 0x000fe4000f8e00ff */
[----:B---3--:R-:W-:Y:S02]  /*1990*/  UISETP.NE.AND UP1, UPT, UR12, 0x1, UPT ;  /* 0x000000010c00788c */ /* 0x008fe4000bf25270 */
[----:B------:R-:W-:Y:S01]  /*19a0*/  UISETP.NE.AND UP0, UPT, UR10, 0x1, UPT ;  /* 0x000000010a00788c */ /* 0x000fe2000bf05270 */
[----:B------:R-:W-:-:S02]  /*19b0*/  UMOV UR6, UR7 ;  /* 0x0000000700067c82 */ /* 0x000fc40008000000 */
[----:B------:R-:W-:Y:S01]  /*19c0*/  UMOV UR4, UR5 ;  /* 0x0000000500047c82 */ /* 0x000fe20008000000 */
[----:B------:R-:W-:Y:S02]  /*19d0*/  USHF.R.U32.HI UR6, URZ, UR9, UR6 ;  /* 0x00000009ff067299 */ /* 0x000fe40008011606 */
[----:B----4-:R-:W-:Y:S02]  /*19e0*/  USHF.R.U32.HI UR4, URZ, UR13, UR4 ;  /* 0x0000000dff047299 */ /* 0x010fe40008011604 */
[----:B------:R-:W-:Y:S02]  /*19f0*/  USEL UR5, UR25, UR6, !UP1 ;  /* 0x0000000619057287 */ /* 0x000fe4000c800000 */
[----:B------:R-:W-:-:S04]  /*1a00*/  USEL UR4, UR32, UR4, !UP0 ;  /* 0x0000000420047287 */ /* 0x000fc8000c000000 */
[----:B------:R-:W-:Y:S02]  /*1a10*/  UIADD3 UR6, UPT, UPT, -UR4, UR5, URZ ;  /* 0x0000000504067290 */ /* 0x000fe4000fffe1ff */
[----:B------:R-:W-:Y:S02]  /*1a20*/  UIADD3 UR4, UPT, UPT, UR4, -UR5, URZ ;  /* 0x8000000504047290 */ /* 0x000fe4000fffe0ff */
[----:B------:R-:W-:Y:S02]  /*1a30*/  UIMAD UR32, UR6, UR10, UR32 ;  /* 0x0000000a062072a4 */ /* 0x000fe4000f8e0220 */
[----:B------:R-:W-:-:S12]  /*1a40*/  UIMAD UR25, UR4, UR12, UR25 ;  /* 0x0000000c041972a4 */ /* 0x000fd8000f8e0219 */
.L_x_20:
[----:B------:R-:W-:Y:S05]  /*1a50*/  BRA.U !UP6, `(.L_x_21) ;  /* 0x000000010e0c7547 */ /* 0x000fea000b800000 */
[----:B------:R-:W-:Y:S01]  /*1a60*/  UCGABAR_WAIT ;  /* 0x0000000000007dc7 */ /* 0x000fe20008000000 */
[----:B------:R-:W-:Y:S01]  /*1a70*/  CCTL.IVALL ;  /* 0x00000000ff00798f */ /* 0x000fe20002000000 */
[----:B------:R-:W-:Y:S05]  /*1a80*/  BRA `(.L_x_22) ;  /* 0x0000000000047947 */ /* 0x000fea0003800000 */
.L_x_21:
[----:B------:R-:W-:Y:S06]  /*1a90*/  BAR.SYNC.DEFER_BLOCKING 0x0 ;  /* 0x0000000000007b1d */ /* 0x000fec0000010000 */
.L_x_22:
[----:B------:R-:W-:Y:S05]  /*1aa0*/  BRA.U UP3, `(.L_x_23) ;  /* 0x0000001d03307547 */ /* 0x000fea000b800000 */
[----:B------:R-:W2:Y:S01]  /*1ab0*/  LDCU UR6, c[0x0][0x38c] ;  /* 0x00007180ff0677ac */ /* 0x000ea20008000800 */
[----:B------:R-:W3:Y:S01]  /*1ac0*/  S2UR UR8, SR_CgaCtaId ;  /* 0x00000000000879c3 */ /* 0x000ee20000008800 */
[----:B------:R-:W-:Y:S01]  /*1ad0*/  PLOP3.LUT P1, PT, PT, PT, UP4, 0x80, 0x8 ;  /* 0x000000000008781c */ /* 0x000fe20003f2f048 */
[----:B------:R-:W-:Y:S01]  /*1ae0*/  IMAD.MOV.U32 R12, RZ, RZ, 0x1 ;  /* 0x00000001ff0c7424 */ /* 0x000fe200078e00ff */
[----:B------:R-:W-:Y:S01]  /*1af0*/  UMOV UR13, 0x400 ;  /* 0x00000400000d7882 */ /* 0x000fe20000000000 */
[----:B------:R-:W-:Y:S01]  /*1b00*/  USHF.L.U32 UR7, UR29, 0x7, URZ ;  /* 0x000000071d077899 */ /* 0x000fe200080006ff */
[----:B------:R-:W-:Y:S01]  /*1b10*/  ISETP.NE.AND P2, PT, R0, RZ, P3 ;  /* 0x000000ff0000720c */ /* 0x000fe20001f45270 */
[----:B------:R-:W-:Y:S01]  /*1b20*/  USHF.L.U32 UR46, UR29, 0x5, URZ ;  /* 0x000000051d2e7899 */ /* 0x000fe200080006ff */
[----:B------:R-:W-:Y:S01]  /*1b30*/  PLOP3.LUT P1, PT, P1, PT, PT, 0x8, 0x80 ;  /* 0x000000000080781c */ /* 0x000fe20000f2e170 */
[----:B------:R-:W-:Y:S01]  /*1b40*/  UISETP.NE.AND UP1, UPT, UR22, URZ, UPT ;  /* 0x000000ff1600728c */ /* 0x000fe2000bf25270 */
[----:B------:R-:W-:Y:S01]  /*1b50*/  CS2R R10, SRZ ;  /* 0x00000000000a7805 */ /* 0x000fe2000001ff00 */
[----:B------:R-:W-:Y:S01]  /*1b60*/  IMAD.MOV.U32 R9, RZ, RZ, RZ ;  /* 0x000000ffff097224 */ /* 0x000fe200078e00ff */
[----:B------:R-:W4:Y:S01]  /*1b70*/  LDCU UR39, c[0x0][0x370] ;  /* 0x00006e00ff2777ac */ /* 0x000f220008000800 */
[----:B------:R-:W-:Y:S01]  /*1b80*/  IMAD.MOV.U32 R8, RZ, RZ, 0x1 ;  /* 0x00000001ff087424 */ /* 0x000fe200078e00ff */
[----:B------:R-:W1:Y:S01]  /*1b90*/  LDCU.64 UR26, c[0x0][0x348] ;  /* 0x00006900ff1a77ac */ /* 0x000e620008000a00 */
[----:B--2---:R-:W-:-:S02]  /*1ba0*/  UIADD3 UR5, UPT, UPT, UR6, 0x1f, URZ ;  /* 0x0000001f06057890 */ /* 0x004fc4000fffe0ff */
[----:B------:R-:W-:Y:S02]  /*1bb0*/  UIADD3 UR47, UPT, UPT, UR6, 0x3e, URZ ;  /* 0x0000003e062f7890 */ /* 0x000fe4000fffe0ff */
[----:B------:R-:W-:Y:S02]  /*1bc0*/  USHF.R.S32.HI UR4, URZ, 0x1f, UR5 ;  /* 0x0000001fff047899 */ /* 0x000fe40008011405 */
[----:B---3--:R-:W-:Y:S02]  /*1bd0*/  ULEA UR13, UR8, UR13, 0x18 ;  /* 0x0000000d080d7291 */ /* 0x008fe4000f8ec0ff */
[----:B------:R-:W-:Y:S02]  /*1be0*/  ULEA.HI UR4, UR4, UR5, URZ, 0x5 ;  /* 0x0000000504047291 */ /* 0x000fe4000f8f28ff */
[----:B------:R-:W-:Y:S02]  /*1bf0*/  ULOP3.LUT UR5, UR7, 0x80, URZ, 0xc0, !UPT ;  /* 0x0000008007057892 */ /* 0x000fe4000f8ec0ff */
[----:B------:R-:W-:-:S02]  /*1c00*/  USHF.R.S32.HI UR42, URZ, 0x5, UR4 ;  /* 0x00000005ff2a7899 */ /* 0x000fc40008011404 */
[----:B------:R-:W-:Y:S02]  /*1c10*/  UIADD3 UR4, UPT, UPT, UR6, -0x1, URZ ;  /* 0xffffffff06047890 */ /* 0x000fe4000fffe0ff */
[----:B------:R-:W-:Y:S02]  /*1c20*/  UISETP.LT.U32.AND UP0, UPT, UR42, 0x14, UPT ;  /* 0x000000142a00788c */ /* 0x000fe4000bf01070 */
[----:B------:R-:W-:Y:S02]  /*1c30*/  UISETP.GE.U32.AND UP2, UPT, UR4, -0x3f, UPT ;  /* 0xffffffc10400788c */ /* 0x000fe4000bf46070 */
[----:B------:R-:W-:Y:S02]  /*1c40*/  USEL UR41, UR42, 0x14, UP0 ;  /* 0x000000142a297887 */ /* 0x000fe40008000000 */
[----:B------:R-:W-:Y:S02]  /*1c50*/  ULEA UR30, UR28, UR13, 0x1 ;  /* 0x0000000d1c1e7291 */ /* 0x000fe4000f8e08ff */
[----:B------:R-:W-:Y:S01]  /*1c60*/  UIADD3 UR4, UPT, UPT, UR41, -0x1, URZ ;  /* 0xffffffff29047890 */ /* 0x000fe2000fffe0ff */
[----:B------:R-:W2:Y:S04]  /*1c70*/  LDCU UR38, c[0x0][0x374] ;  /* 0x00006e80ff2677ac */ /* 0x000ea80008000800 */
[----:B------:R-:W-:-:S02]  /*1c80*/  @UP2 UIADD3 UR4, UPT, UPT, UR41, URZ, URZ ;  /* 0x000000ff29042290 */ /* 0x000fc4000fffe0ff */
[----:B------:R-:W-:Y:S02]  /*1c90*/  ULOP3.LUT UR46, UR46, 0x20, URZ, 0xc0, !UPT ;  /* 0x000000202e2e7892 */ /* 0x000fe4000f8ec0ff */
[----:B------:R-:W-:Y:S02]  /*1ca0*/  USEL UR21, UR37, 0x2, UP1 ;  /* 0x0000000225157887 */ /* 0x000fe40008800000 */
[----:B------:R-:W-:Y:S02]  /*1cb0*/  ULEA.HI UR45, UR28, UR5, URZ, 0x1b ;  /* 0x000000051c2d7291 */ /* 0x000fe4000f8fd8ff */
[----:B------:R-:W-:Y:S02]  /*1cc0*/  UIADD3 UR30, UPT, UPT, UR30, 0x6600, URZ ;  /* 0x000066001e1e7890 */ /* 0x000fe4000fffe0ff */
[----:B------:R-:W-:Y:S02]  /*1cd0*/  UIADD3 UR44, UPT, UPT, UR42, -UR41, URZ ;  /* 0x800000292a2c7290 */ /* 0x000fe4000fffe0ff */
[----:B------:R-:W-:-:S02]  /*1ce0*/  UIADD3 UR29, UPT, UPT, UR4, 0x1, URZ ;  /* 0x00000001041d7890 */ /* 0x000fc4000fffe0ff */
[----:B------:R-:W-:Y:S01]  /*1cf0*/  UIADD3 UR43, UPT, UPT, -UR4, URZ, URZ ;  /* 0x000000ff042b7290 */ /* 0x000fe2000fffe1ff */
[----:B-12-4-:R-:W-:-:S11]  /*1d00*/  UMOV UR6, URZ ;  /* 0x000000ff00067c82 */ /* 0x016fd60008000000 */
.L_x_43:
[----:B-1----:R-:W1:Y:S02]  /*1d10*/  S2UR UR4, SR_CgaCtaId ;  /* 0x00000000000479c3 */ /* 0x002e640000008800 */
[----:B-1----:R-:W-:-:S09]  /*1d20*/  UISETP.NE.AND UP0, UPT, UR4, URZ, UPT ;  /* 0x000000ff0400728c */ /* 0x002fd2000bf05270 */
[----:B------:R-:W-:Y:S05]  /*1d30*/  BRA.U UP0, `(.L_x_24) ;  /* 0x0000000100287547 */ /* 0x000fea000b800000 */
[----:B------:R-:W-:Y:S02]  /*1d40*/  LEA R0, R9, UR13, 0x3 ;  /* 0x0000000d09007c11 */ /* 0x000fe4000f8e18ff */
[----:B------:R-:W-:-:S04]  /*1d50*/  SHF.L.U32 R3, R8, 0x1f, RZ ;  /* 0x0000001f08037819 */ /* 0x000fc800000006ff */
[----:B------:R-:W1:Y:S02]  /*1d60*/  SYNCS.PHASECHK.TRANS64.TRYWAIT P0, [R0+URZ+0x1f0], R3 ;  /* 0x0001f003000075a7 */ /* 0x000e6400080011ff */
[----:B-1----:R-:W-:Y:S05]  /*1d70*/  @!P0 BRA `(.L_x_25) ;  /* 0x0000007000088947 */ /* 0x002fea0003800000 */
.L_x_150:
[----:B------:R2:W-:Y:S01]  /*1d80*/  SYNCS.ARRIVE.TRANS64.A1T0 RZ, [R0+URZ+0x1e0], RZ ;  /* 0x0001e0ff00ff79a7 */ /* 0x0005e200081000ff */
[----:B------:R-:W-:-:S05]  /*1d90*/  VIADD R9, R9, 0x1 ;  /* 0x0000000109097836 */ /* 0x000fca0000000000 */
[----:B------:R-:W-:-:S04]  /*1da0*/  ISETP.NE.AND P0, PT, R9, 0x2, PT ;  /* 0x000000020900780c */ /* 0x000fc80003f05270 */
[----:B-1----:R-:W-:Y:S02]  /*1db0*/  SEL R3, RZ, 0x1, P0 ;  /* 0x00000001ff037807 */ /* 0x002fe40000000000 */
[----:B------:R-:W-:Y:S02]  /*1dc0*/  SEL R9, R9, RZ, P0 ;  /* 0x000000ff09097207 */ /* 0x000fe40000000000 */
[----:B------:R-:W-:-:S07]  /*1dd0*/  LOP3.LUT R8, R8, R3, RZ, 0x3c, !PT ;  /* 0x0000000308087212 */ /* 0x000fce00078e3cff */
.L_x_24:
[----:B------:R-:W-:Y:S01]  /*1de0*/  ULEA UR4, UR6, UR13, 0x3 ;  /* 0x0000000d06047291 */ /* 0x000fe2000f8e18ff */
[----:B--2---:R-:W-:Y:S01]  /*1df0*/  SHF.L.U32 R0, R12, 0x1f, RZ ;  /* 0x0000001f0c007819 */ /* 0x004fe200000006ff */
[----:B------:R-:W-:Y:S02]  /*1e00*/  UISETP.GE.U32.AND UP0, UPT, UR47, 0x3f, UPT ;  /* 0x0000003f2f00788c */ /* 0x000fe4000bf06070 */
[----:B------:R-:W-:Y:S01]  /*1e10*/  ULEA UR11, UR32, UR46, 0x6 ;  /* 0x0000002e200b7291 */ /* 0x000fe2000f8e30ff */
[----:B------:R-:W-:-:S04]  /*1e20*/  UMOV UR7, URZ ;  /* 0x000000ff00077c82 */ /* 0x000fc80008000000 */
[----:B------:R1:W2:Y:S01]  /*1e30*/  SYNCS.PHASECHK.TRANS64.TRYWAIT P0, [UR4+0xa0], R0 ;  /* 0x0000a000ff0075a7 */ /* 0x0002a20008001104 */
[----:B------:R-:W-:-:S04]  /*1e40*/  ULEA.HI UR4, UR25, UR25, URZ, 0x1 ;  /* 0x0000001919047291 */ /* 0x000fc8000f8f08ff */
[----:B------:R-:W-:-:S04]  /*1e50*/  USHF.L.U32 UR4, UR4, 0x7, URZ ;  /* 0x0000000704047899 */ /* 0x000fc800080006ff */
[----:B------:R-:W-:-:S04]  /*1e60*/  ULOP3.LUT UR35, UR4, 0xffffff00, URZ, 0xc0, !UPT ;  /* 0xffffff0004237892 */ /* 0x000fc8000f8ec0ff */
[----:B------:R-:W-:Y:S01]  /*1e70*/  UIADD3 UR35, UPT, UPT, UR45, UR35, URZ ;  /* 0x000000232d237290 */ /* 0x000fe2000fffe0ff */
[----:B------:R-:W-:Y:S11]  /*1e80*/  BRA.U !UP0, `(.L_x_26) ;  /* 0x0000000108c87547 */ /* 0x000ff6000b800000 */
[----:B------:R-:W-:Y:S01]  /*1e90*/  UMOV UR16, UR43 ;  /* 0x0000002b00107c82 */ /* 0x000fe20008000000 */
[----:B------:R-:W-:Y:S01]  /*1ea0*/  UMOV UR4, UR6 ;  /* 0x0000000600047c82 */ /* 0x000fe20008000000 */
[----:B------:R-:W-:-:S05]  /*1eb0*/  UMOV UR34, URZ ;  /* 0x000000ff00227c82 */ /* 0x000fca0008000000 */
.L_x_32:
[----:B------:R-:W-:Y:S01]  /*1ec0*/  ULEA UR33, UR4, UR13, 0x3 ;  /* 0x0000000d04217291 */ /* 0x000fe2000f8e18ff */
[----:B------:R-:W-:Y:S01]  /*1ed0*/  @P3 MOV R2, 0x5000 ;  /* 0x0000500000023802 */ /* 0x000fe20000000f00 */
[----:B--234-:R-:W-:Y:S10]  /*1ee0*/  @P0 BRA `(.L_x_27) ;  /* 0x00000000000c0947 */ /* 0x01cff40003800000 */
[----:B------:R-:W-:-:S04]  /*1ef0*/  SHF.L.U32 R3, R12, 0x1f, RZ ;  /* 0x0000001f0c037819 */ /* 0x000fc800000006ff */
[----:B------:R-:W2:Y:S02]  /*1f00*/  SYNCS.PHASECHK.TRANS64.TRYWAIT P0, [UR33+0xa0], R3 ;  /* 0x0000a003ff0075a7 */ /* 0x000ea40008001121 */
[----:B--2---:R-:W-:Y:S05]  /*1f10*/  @!P0 BRA `(.L_x_28) ;  /* 0x0000006c00b48947 */ /* 0x004fea0003800000 */
.L_x_27:
[----:B------:R2:W-:Y:S01]  /*1f20*/  @P3 SYNCS.ARRIVE.TRANS64 RZ, [UR33], R2 ;  /* 0x00000002ffff39a7 */ /* 0x0005e20008000021 */
[----:B------:R-:W-:Y:S02]  /*1f30*/  ULOP3.LUT UR5, UR21, 0x2, URZ, 0xfc, !UPT ;  /* 0x0000000215057892 */ /* 0x000fe4000f8efcff */
[----:B------:R-:W-:Y:S02]  /*1f40*/  UIADD3 UR16, UPT, UPT, UR16, 0x1, URZ ;  /* 0x0000000110107890 */ /* 0x000fe4000fffe0ff */
[----:B------:R-:W-:Y:S02]  /*1f50*/  UISETP.NE.AND UP0, UPT, UR5, 0x2, UPT ;  /* 0x000000020500788c */ /* 0x000fe4000bf05270 */
[----:B------:R-:W-:-:S07]  /*1f60*/  UISETP.NE.AND UP2, UPT, UR16, 0x1, UPT ;  /* 0x000000011000788c */ /* 0x000fce000bf45270 */
[----:B------:R-:W-:Y:S05]  /*1f70*/  BRA.U UP0, `(.L_x_29) ;  /* 0x0000000100047547 */ /* 0x000fea000b800000 */
[----:B------:R-:W-:Y:S05]  /*1f80*/  BPT.TRAP 0x1 ;  /* 0x000000040000795c */ /* 0x000fea0000300000 */
.L_x_29:
[----:B------:R-:W-:Y:S04]  /*1f90*/  BSSY.RECONVERGENT B0, `(.L_x_30) ;  /* 0x0000003000007945 */ /* 0x000fe80003800200 */
[----:B------:R-:W-:Y:S05]  /*1fa0*/  @!P2 BRA `(.L_x_31) ;  /* 0x000000000004a947 */ /* 0x000fea0003800000 */
[----:B------:R-:W-:Y:S05]  /*1fb0*/  BPT.TRAP 0x1 ;  /* 0x000000040000795c */ /* 0x000fea0000300000 */
.L_x_31:
[----:B------:R-:W-:Y:S05]  /*1fc0*/  BSYNC.RECONVERGENT B0 ;  /* 0x0000000000007941 */ /* 0x000fea0003800200 */
.L_x_30:
[----:B------:R-:W-:Y:S02]  /*1fd0*/  UIADD3 UR5, UPT, UPT, UR4, 0x1, URZ ;  /* 0x0000000104057890 */ /* 0x000fe4000fffe0ff */
[----:B------:R-:W-:Y:S02]  /*1fe0*/  ULEA UR32, UR4, UR28, 0xc ;  /* 0x0000001c04207291 */ /* 0x000fe4000f8e60ff */
[----:B------:R-:W-:Y:S02]  /*1ff0*/  UISETP.NE.AND UP0, UPT, UR5, 0x14, UPT ;  /* 0x000000140500788c */ /* 0x000fe4000bf05270 */
[----:B------:R-:W-:Y:S02]  /*2000*/  UIADD3 UR14, UP1, UPT, UR26, 0x80, URZ ;  /* 0x000000801a0e7890 */ /* 0x000fe4000ff3e0ff */
[----:B------:R-:W-:Y:S02]  /*2010*/  USEL UR7, URZ, 0x1, UP0 ;  /* 0x00000001ff077887 */ /* 0x000fe40008000000 */
[----:B------:R-:W-:-:S02]  /*2020*/  USEL UR6, UR5, URZ, UP0 ;  /* 0x000000ff05067287 */ /* 0x000fc40008000000 */
[----:B------:R-:W-:Y:S02]  /*2030*/  ULEA UR8, UR4, UR13, 0xb ;  /* 0x0000000d04087291 */ /* 0x000fe4000f8e58ff */
[----:B------:R-:W-:Y:S01]  /*2040*/  ULEA UR5, UR6, UR13, 0x3 ;  /* 0x0000000d06057291 */ /* 0x000fe2000f8e18ff */
[----:B------:R-:W-:Y:S01]  /*2050*/  LOP3.LUT R12, R12, UR7, RZ, 0x3c, !PT ;  /* 0x000000070c0c7c12 */ /* 0x000fe2000f8e3cff */
[----:B------:R-:W-:Y:S02]  /*2060*/  ULEA UR32, UR32, UR13, 0x1 ;  /* 0x0000000d20207291 */ /* 0x000fe4000f8e08ff */
[----:B------:R-:W-:Y:S01]  /*2070*/  UIADD3 UR4, UP0, UPT, UR26, 0x180, URZ ;  /* 0x000001801a047890 */ /* 0x000fe2000ff1e0ff */
[----:B-1----:R-:W-:Y:S01]  /*2080*/  SHF.L.U32 R0, R12, 0x1f, RZ ;  /* 0x0000001f0c007819 */ /* 0x002fe200000006ff */
[----:B------:R-:W-:Y:S02]  /*2090*/  ULOP3.LUT UR33, UR33, 0xfefffff8, URZ, 0xc0, !UPT ;  /* 0xfefffff821217892 */ /* 0x000fe4000f8ec0ff */
[----:B------:R-:W-:Y:S01]  /*20a0*/  UIADD3.X UR15, UPT, UPT, URZ, UR27, URZ, UP1, !UPT ;  /* 0x0000001bff0f7290 */ /* 0x000fe20008ffe4ff */
[----:B------:R3:W4:Y:S01]  /*20b0*/  SYNCS.PHASECHK.TRANS64.TRYWAIT P0, [UR5+0xa0], R0 ;  /* 0x0000a000ff0075a7 */ /* 0x0007220008001105 */
[----:B------:R-:W-:-:S02]  /*20c0*/  UIADD3 UR32, UPT, UPT, UR32, 0x6600, URZ ;  /* 0x0000660020207890 */ /* 0x000fc4000fffe0ff */
[----:B------:R-:W-:Y:S02]  /*20d0*/  UPRMT UR7, URZ, 0x5410, UR24 ;  /* 0x00005410ff077896 */ /* 0x000fe40008000018 */
[----:B------:R-:W-:Y:S02]  /*20e0*/  UIADD3 UR8, UPT, UPT, UR8, 0x2e600, URZ ;  /* 0x0002e60008087890 */ /* 0x000fe4000fffe0ff */
[----:B------:R-:W-:Y:S01]  /*20f0*/  UIADD3.X UR5, UPT, UPT, URZ, UR27, URZ, UP0, !UPT ;  /* 0x0000001bff057290 */ /* 0x000fe200087fe4ff */
[----:B------:R-:W-:Y:S01]  /*2100*/  UMOV UR18, 0x0 ;  /* 0x0000000000127882 */ /* 0x000fe20000000000 */
[----:B------:R-:W-:Y:S01]  /*2110*/  UMOV UR19, 0x10000000 ;  /* 0x1000000000137882 */ /* 0x000fe20000000000 */
[----:B------:R-:W-:Y:S01]  /*2120*/  UMOV UR10, UR34 ;  /* 0x00000022000a7c82 */ /* 0x000fe20008000000 */
[----:B------:R-:W-:Y:S01]  /*2130*/  UMOV UR12, UR36 ;  /* 0x00000024000c7c82 */ /* 0x000fe20008000000 */
[----:B------:R-:W-:Y:S01]  /*2140*/  UMOV UR9, UR33 ;  /* 0x0000002100097c82 */ /* 0x000fe20008000000 */
[----:B------:R1:W-:Y:S03]  /*2150*/  UTMALDG.3D.MULTICAST.2CTA [UR32], [UR14], UR7, desc[UR18] ;  /* 0x000012200e0073b4 */ /* 0x0003e60008211807 */
[----:B------:R2:W-:Y:S01]  /*2160*/  UTMALDG.3D.2CTA [UR8], [UR4], desc[UR18] ;  /* 0x00001208040075b4 */ /* 0x0005e20008211000 */
[----:B-1----:R-:W-:Y:S01]  /*2170*/  UIADD3 UR34, UPT, UPT, UR34, 0x20, URZ ;  /* 0x0000002022227890 */ /* 0x002fe2000fffe0ff */
[----:B------:R-:W-:Y:S01]  /*2180*/  UMOV UR7, UR29 ;  /* 0x0000001d00077c82 */ /* 0x000fe20008000000 */
[----:B--2---:R-:W-:Y:S01]  /*2190*/  UMOV UR4, UR6 ;  /* 0x0000000600047c82 */ /* 0x004fe20008000000 */
[----:B------:R-:W-:Y:S09]  /*21a0*/  BRA.U UP2, `(.L_x_32) ;  /* 0xfffffffd02447547 */ /* 0x000ff2000b83ffff */
.L_x_26:
[----:B------:R-:W-:Y:S01]  /*21b0*/  ULEA UR4, UR6, UR13, 0x3 ;  /* 0x0000000d06047291 */ /* 0x000fe2000f8e18ff */
[----:B-1-3--:R-:W-:Y:S01]  /*21c0*/  SHF.L.U32 R0, R12, 0x1f, RZ ;  /* 0x0000001f0c007819 */ /* 0x00afe200000006ff */
[----:B------:R-:W-:Y:S01]  /*21d0*/  @!P1 SYNCS.ARRIVE.TRANS64.A1T0 RZ, [UR13+0x178], RZ ;  /* 0x000178ffffff99a7 */ /* 0x000fe2000810000d */
[----:B------:R-:W-:-:S06]  /*21e0*/  UISETP.GT.AND UP0, UPT, UR42, UR41, UPT ;  /* 0x000000292a00728c */ /* 0x000fcc000bf04270 */
[----:B--2-4-:R1:W2:Y:S03]  /*21f0*/  SYNCS.PHASECHK.TRANS64.TRYWAIT P0, [UR4+0xa0], R0 ;  /* 0x0000a000ff0075a7 */ /* 0x0142a60008001104 */
[----:B------:R-:W-:Y:S05]  /*2200*/  BRA.U !UP0, `(.L_x_33) ;  /* 0x0000000108c07547 */ /* 0x000fea000b800000 */
[----:B------:R-:W-:Y:S01]  /*2210*/  UIADD3 UR25, UPT, UPT, UR44, UR7, URZ ;  /* 0x000000072c197290 */ /* 0x000fe2000fffe0ff */
[----:B------:R-:W-:-:S11]  /*2220*/  UMOV UR4, UR6 ;  /* 0x0000000600047c82 */ /* 0x000fd60008000000 */
.L_x_39:
[----:B------:R-:W-:Y:S01]  /*2230*/  ULEA UR17, UR4, UR13, 0x3 ;  /* 0x0000000d04117291 */ /* 0x000fe2000f8e18ff */
[----:B--2---:R-:W-:Y:S01]  /*2240*/  @P3 MOV R2, 0x5000 ;  /* 0x0000500000023802 */ /* 0x004fe20000000f00 */
[----:B--2-4-:R-:W-:Y:S10]  /*2250*/  @P0 BRA `(.L_x_34) ;  /* 0x00000000000c0947 */ /* 0x014ff40003800000 */
[----:B------:R-:W-:-:S04]  /*2260*/  SHF.L.U32 R3, R12, 0x1f, RZ ;  /* 0x0000001f0c037819 */ /* 0x000fc800000006ff */
[----:B------:R-:W2:Y:S02]  /*2270*/  SYNCS.PHASECHK.TRANS64.TRYWAIT P0, [UR17+0xa0], R3 ;  /* 0x0000a003ff0075a7 */ /* 0x000ea40008001111 */
[----:B--2---:R-:W-:Y:S05]  /*2280*/  @!P0 BRA `(.L_x_35) ;  /* 0x0000006800f08947 */ /* 0x004fea0003800000 */
.L_x_34:
[----:B------:R2:W-:Y:S01]  /*2290*/  @P3 SYNCS.ARRIVE.TRANS64 RZ, [UR17], R2 ;  /* 0x00000002ffff39a7 */ /* 0x0005e20008000011 */
[----:B------:R-:W-:-:S04]  /*22a0*/  ULOP3.LUT UR5, UR21, 0x2, URZ, 0xfc, !UPT ;  /* 0x0000000215057892 */ /* 0x000fc8000f8efcff */
[----:B------:R-:W-:-:S09]  /*22b0*/  UISETP.NE.AND UP0, UPT, UR5, 0x2, UPT ;  /* 0x000000020500788c */ /* 0x000fd2000bf05270 */
[----:B------:R-:W-:Y:S05]  /*22c0*/  BRA.U UP0, `(.L_x_36) ;  /* 0x0000000100047547 */ /* 0x000fea000b800000 */
[----:B------:R-:W-:Y:S05]  /*22d0*/  BPT.TRAP 0x1 ;  /* 0x000000040000795c */ /* 0x000fea0000300000 */
.L_x_36:
[----:B------:R-:W-:Y:S04]  /*22e0*/  BSSY.RECONVERGENT B0, `(.L_x_37) ;  /* 0x0000003000007945 */ /* 0x000fe80003800200 */
[----:B------:R-:W-:Y:S05]  /*22f0*/  @!P2 BRA `(.L_x_38) ;  /* 0x000000000004a947 */ /* 0x000fea0003800000 */
[----:B------:R-:W-:Y:S05]  /*2300*/  BPT.TRAP 0x1 ;  /* 0x000000040000795c */ /* 0x000fea0000300000 */
.L_x_38:
[----:B------:R-:W-:Y:S05]  /*2310*/  BSYNC.RECONVERGENT B0 ;  /* 0x0000000000007941 */ /* 0x000fea0003800200 */
.L_x_37:
[----:B------:R-:W-:Y:S02]  /*2320*/  UIADD3 UR5, UPT, UPT, UR4, 0x1, URZ ;  /* 0x0000000104057890 */ /* 0x000fe4000fffe0ff */
[----:B------:R-:W-:Y:S02]  /*2330*/  UIADD3 UR14, UP1, UPT, UR26, 0x80, URZ ;  /* 0x000000801a0e7890 */ /* 0x000fe4000ff3e0ff */
[----:B------:R-:W-:Y:S02]  /*2340*/  UISETP.NE.AND UP0, UPT, UR5, 0x14, UPT ;  /* 0x000000140500788c */ /* 0x000fe4000bf05270 */
[----:B------:R-:W-:Y:S02]  /*2350*/  ULEA UR16, UR4, UR30, 0xd ;  /* 0x0000001e04107291 */ /* 0x000fe4000f8e68ff */
[----:B------:R-:W-:Y:S02]  /*2360*/  USEL UR8, URZ, 0x1, UP0 ;  /* 0x00000001ff087887 */ /* 0x000fe40008000000 */
[----:B------:R-:W-:-:S02]  /*2370*/  USEL UR6, UR5, URZ, UP0 ;  /* 0x000000ff05067287 */ /* 0x000fc40008000000 */
[----:B------:R-:W-:Y:S02]  /*2380*/  UIADD3 UR22, UP0, UPT, UR26, 0x180, URZ ;  /* 0x000001801a167890 */ /* 0x000fe4000ff1e0ff */
[----:B------:R-:W-:Y:S01]  /*2390*/  LOP3.LUT R12, R12, UR8, RZ, 0x3c, !PT ;  /* 0x000000080c0c7c12 */ /* 0x000fe2000f8e3cff */
[----:B------:R-:W-:Y:S02]  /*23a0*/  ULEA UR8, UR4, UR13, 0xb ;  /* 0x0000000d04087291 */ /* 0x000fe4000f8e58ff */
[----:B------:R-:W-:Y:S01]  /*23b0*/  ULEA UR5, UR6, UR13, 0x3 ;  /* 0x0000000d06057291 */ /* 0x000fe2000f8e18ff */
[----:B-1----:R-:W-:Y:S01]  /*23c0*/  SHF.L.U32 R0, R12, 0x1f, RZ ;  /* 0x0000001f0c007819 */ /* 0x002fe200000006ff */
[----:B------:R-:W-:Y:S02]  /*23d0*/  USHF.L.U32 UR18, UR7, 0x5, URZ ;  /* 0x0000000507127899 */ /* 0x000fe400080006ff */
[----:B------:R-:W-:Y:S02]  /*23e0*/  ULOP3.LUT UR17, UR17, 0xfefffff8, URZ, 0xc0, !UPT ;  /* 0xfefffff811117892 */ /* 0x000fe4000f8ec0ff */
[----:B------:R-:W-:-:S02]  /*23f0*/  UIADD3.X UR15, UPT, UPT, URZ, UR27, URZ, UP1, !UPT ;  /* 0x0000001bff0f7290 */ /* 0x000fc40008ffe4ff */
[----:B------:R-:W-:Y:S01]  /*2400*/  UPRMT UR4, URZ, 0x5410, UR24 ;  /* 0x00005410ff047896 */ /* 0x000fe20008000018 */
[----:B------:R3:W4:Y:S01]  /*2410*/  SYNCS.PHASECHK.TRANS64.TRYWAIT P0, [UR5+0xa0], R0 ;  /* 0x0000a000ff0075a7 */ /* 0x0007220008001105 */
[----:B------:R-:W-:Y:S02]  /*2420*/  UIADD3 UR8, UPT, UPT, UR8, 0x2e600, URZ ;  /* 0x0002e60008087890 */ /* 0x000fe4000fffe0ff */
[----:B------:R-:W-:Y:S01]  /*2430*/  UIADD3.X UR23, UPT, UPT, URZ, UR27, URZ, UP0, !UPT ;  /* 0x0000001bff177290 */ /* 0x000fe200087fe4ff */
[----:B------:R-:W-:Y:S01]  /*2440*/  UMOV UR32, 0x0 ;  /* 0x0000000000207882 */ /* 0x000fe20000000000 */
[----:B------:R-:W-:Y:S01]  /*2450*/  UMOV UR33, 0x10000000 ;  /* 0x1000000000217882 */ /* 0x000fe20000000000 */
[----:B------:R-:W-:Y:S01]  /*2460*/  UMOV UR19, UR35 ;  /* 0x0000002300137c82 */ /* 0x000fe20008000000 */
[----:B------:R-:W-:Y:S01]  /*2470*/  UMOV UR20, UR36 ;  /* 0x0000002400147c82 */ /* 0x000fe20008000000 */
[----:B------:R-:W-:Y:S01]  /*2480*/  UMOV UR12, UR36 ;  /* 0x00000024000c7c82 */ /* 0x000fe20008000000 */
[----:B------:R-:W-:Y:S01]  /*2490*/  UMOV UR9, UR17 ;  /* 0x0000001100097c82 */ /* 0x000fe20008000000 */
[----:B------:R-:W-:Y:S01]  /*24a0*/  UMOV UR10, UR18 ;  /* 0x00000012000a7c82 */ /* 0x000fe20008000000 */
[----:B------:R1:W-:Y:S01]  /*24b0*/  UTMALDG.3D.MULTICAST.2CTA [UR16], [UR14], UR4, desc[UR32] ;  /* 0x000020100e0073b4 */ /* 0x0003e20008211804 */
[----:B------:R-:W-:-:S04]  /*24c0*/  UIADD3 UR7, UPT, UPT, UR7, 0x1, URZ ;  /* 0x0000000107077890 */ /* 0x000fc8000fffe0ff */
[----:B------:R-:W-:Y:S01]  /*24d0*/  UISETP.NE.AND UP0, UPT, UR7, UR25, UPT ;  /* 0x000000190700728c */ /* 0x000fe2000bf05270 */
[----:B------:R3:W-:Y:S01]  /*24e0*/  UTMALDG.3D.2CTA [UR8], [UR22], desc[UR32] ;  /* 0x00002008160075b4 */ /* 0x0007e20008211000 */
[----:B-1----:R-:W-:-:S07]  /*24f0*/  UMOV UR4, UR6 ;  /* 0x0000000600047c82 */ /* 0x002fce0008000000 */
[----:B---3--:R-:W-:Y:S05]  /*2500*/  BRA.U UP0, `(.L_x_39) ;  /* 0xfffffffd00487547 */ /* 0x008fea000b83ffff */
.L_x_33:
[C---:B------:R-:W-:Y:S01]  /*2510*/  LEA R3, R11.reuse, UR13, 0x3 ;  /* 0x0000000d0b037c11 */ /* 0x040fe2000f8e18ff */
[----:B------:R-:W-:Y:S01]  /*2520*/  NOP ;  /* 0x0000000000007918 */ /* 0x000fe20000000000 */
[----:B-1----:R-:W-:Y:S02]  /*2530*/  SHF.L.U32 R0, R10, 0x1f, RZ ;  /* 0x0000001f0a007819 */ /* 0x002fe400000006ff */
[----:B------:R-:W-:Y:S02]  /*2540*/  LEA R5, R11, UR13, 0x4 ;  /* 0x0000000d0b057c11 */ /* 0x000fe4000f8e20ff */
[----:B--2-4-:R-:W1:Y:S02]  /*2550*/  SYNCS.PHASECHK.TRANS64.TRYWAIT P0, [R3+URZ+0x180], R0 ;  /* 0x00018000030075a7 */ /* 0x014e6400080011ff */
[----:B-1----:R-:W-:Y:S05]  /*2560*/  @!P0 BRA `(.L_x_40) ;  /* 0x0000006800508947 */ /* 0x002fea0003800000 */
.L_x_153:
[----:B------:R-:W2:Y:S01]  /*2570*/  LDS.128 R4, [R5+0x210] ;  /* 0x0002100005047984 */ /* 0x000ea20000000c00 */
[----:B------:R-:W-:Y:S01]  /*2580*/  UISETP.GE.AND UP0, UPT, UR40, 0x1, UPT ;  /* 0x000000012800788c */ /* 0x000fe2000bf06270 */
[----:B------:R-:W-:Y:S01]  /*2590*/  @!PT LDS RZ, [RZ] ;  /* 0x00000000fffff984 */ /* 0x000fe20000000800 */
[----:B------:R-:W-:Y:S01]  /*25a0*/  @!PT LDS RZ, [RZ] ;  /* 0x00000000fffff984 */ /* 0x000fe20000000800 */
[----:B------:R-:W-:Y:S01]  /*25b0*/  @!PT LDS RZ, [RZ] ;  /* 0x00000000fffff984 */ /* 0x000fe20000000800 */
[----:B------:R-:W-:Y:S01]  /*25c0*/  @!PT LDS RZ, [RZ] ;  /* 0x00000000fffff984 */ /* 0x000fe20000000800 */
[----:B------:R3:W-:Y:S06]  /*25d0*/  MEMBAR.ALL.CTA ;  /* 0x0000000000007992 */ /* 0x0007ec0000008000 */
[----:B---3--:R-:W3:Y:S01]  /*25e0*/  FENCE.VIEW.ASYNC.S ;  /* 0x00000000000073c6 */ /* 0x008ee20000000000 */
[----:B--2---:R-:W-:-:S13]  /*25f0*/  LOP3.LUT P0, RZ, R6, 0x1, RZ, 0xc0, !PT ;  /* 0x0000000106ff7812 */ /* 0x004fda000780c0ff */
[----:B---3--:R-:W-:Y:S01]  /*2600*/  VOTEU.ANY UP1, P0 ;  /* 0x0000000000ff7886 */ /* 0x008fe20000020100 */
[----:B------:R-:W-:-:S13]  /*2610*/  PLOP3.LUT P0, PT, PT, PT, UP1, 0x80, 0x8 ;  /* 0x000000000008781c */ /* 0x000fda0003f0f018 */
[----:B-1----:R-:W-:Y:S02]  /*2620*/  @P0 LOP3.LUT R0, R5, 0xffff, RZ, 0xc0, !PT ;  /* 0x0000ffff05000812 */ /* 0x002fe400078ec0ff */
[----:B------:R-:W-:Y:S02]  /*2630*/  @P0 MOV R2, R4 ;  /* 0x0000000400020202 */ /* 0x000fe40000000f00 */
[----:B------:R-:W-:Y:S01]  /*2640*/  @P0 R2UR UR5, R0 ;  /* 0x00000000000502ca */ /* 0x000fe200000e0000 */
[----:B------:R-:W-:Y:S01]  /*2650*/  VIADD R0, R3, 0x190 ;  /* 0x0000019003007836 */ /* 0x000fe20000000000 */
[----:B------:R-:W-:Y:S02]  /*2660*/  @P0 SHF.R.U32.HI R4, RZ, 0x10, R5 ;  /* 0x00000010ff040819 */ /* 0x000fe40000011605 */
[----:B------:R-:W-:Y:S02]  /*2670*/  @P0 R2UR UR7, R2 ;  /* 0x00000000020702ca */ /* 0x000fe400000e0000 */
[----:B------:R-:W-:-:S02]  /*2680*/  PRMT R0, RZ, 0x654, R0 ;  /* 0x00000654ff007816 */ /* 0x000fc40000000000 */
[----:B------:R-:W-:Y:S02]  /*2690*/  @P0 R2UR UR4, R4 ;  /* 0x00000000040402ca */ /* 0x000fe400000e0000 */
[----:B------:R1:W-:Y:S03]  /*26a0*/  SYNCS.ARRIVE.TRANS64.RED.A1T0 RZ, [R0+URZ], RZ ;  /* 0x000000ff00ff79a7 */ /* 0x0003e600081004ff */
[----:B------:R-:W-:-:S04]  /*26b0*/  @UP1 UMOV UR31, UR5 ;  /* 0x00000005001f1c82 */ /* 0x000fc80008000000 */
[----:B------:R-:W-:-:S04]  /*26c0*/  @UP1 UMOV UR37, UR7 ;  /* 0x0000000700251c82 */ /* 0x000fc80008000000 */
[----:B------:R-:W-:Y:S01]  /*26d0*/  @UP1 UMOV UR36, UR4 ;  /* 0x0000000400241c82 */ /* 0x000fe20008000000 */
[----:B------:R-:W-:Y:S05]  /*26e0*/  BRA.U !UP0, `(.L_x_41) ;  /* 0x0000000108d47547 */ /* 0x000fea000b800000 */
[----:B------:R-:W2:Y:S01]  /*26f0*/  LDCU.128 UR16, c[0x0][0xb10] ;  /* 0x00016200ff1077ac */ /* 0x000ea20008000c00 */
[----:B------:R-:W3:Y:S01]  /*2700*/  LDCU UR12, c[0x0][0xb20] ;  /* 0x00016400ff0c77ac */ /* 0x000ee20008000800 */
[----:B------:R-:W4:Y:S01]  /*2710*/  LDCU UR20, c[0x0][0xb0c] ;  /* 0x00016180ff1477ac */ /* 0x000f220008000800 */
[----:B------:R-:W1:Y:S01]  /*2720*/  LDCU.64 UR8, c[0x0][0xb28] ;  /* 0x00016500ff0877ac */ /* 0x000e620008000a00 */
[----:B------:R-:W-:Y:S02]  /*2730*/  UISETP.NE.AND UP3, UPT, UR40, 0x1, UPT ;  /* 0x000000012800788c */ /* 0x000fe4000bf65270 */
[----:B--2---:R-:W-:Y:S02]  /*2740*/  UIMAD.WIDE.U32 UR10, UR38, UR19, URZ ;  /* 0x00000013260a72a5 */ /* 0x004fe4000f8e00ff */
[----:B------:R-:W-:Y:S02]  /*2750*/  UIMAD.WIDE.U32 UR4, UR39, UR16, URZ ;  /* 0x00000010270472a5 */ /* 0x000fe4000f8e00ff */
[----:B------:R-:W-:-:S02]  /*2760*/  UISETP.NE.AND UP0, UPT, UR18, 0x1, UPT ;  /* 0x000000011200788c */ /* 0x000fc4000bf05270 */
[----:B------:R-:W-:Y:S01]  /*2770*/  UIMAD.WIDE.U32 UR22, UR31, UR19, URZ ;  /* 0x000000131f1672a5 */ /* 0x000fe2000f8e00ff */
[----:B------:R-:W-:Y:S02]  /*2780*/  UMOV UR10, UR11 ;  /* 0x0000000b000a7c82 */ /* 0x000fe40008000000 */
[----:B------:R-:W-:Y:S01]  /*2790*/  UMOV UR4, UR5 ;  /* 0x0000000500047c82 */ /* 0x000fe20008000000 */
[----:B---3--:R-:W-:Y:S02]  /*27a0*/  USHF.R.U32.HI UR10, URZ, UR12, UR10 ;  /* 0x0000000cff0a7299 */ /* 0x008fe4000801160a */
[----:B----4-:R-:W-:Y:S02]  /*27b0*/  UISETP.NE.AND UP2, UPT, UR20, 0x1, UPT ;  /* 0x000000011400788c */ /* 0x010fe4000bf45270 */
[----:B------:R-:W-:Y:S02]  /*27c0*/  USHF.R.U32.HI UR4, URZ, UR17, UR4 ;  /* 0x00000011ff047299 */ /* 0x000fe40008011604 */
[----:B------:R-:W-:-:S02]  /*27d0*/  USEL UR5, UR38, UR10, !UP0 ;  /* 0x0000000a26057287 */ /* 0x000fc4000c000000 */
[----:B------:R-:W-:Y:S02]  /*27e0*/  USEL UR7, UR39, UR4, !UP2 ;  /* 0x0000000427077287 */ /* 0x000fe4000d000000 */
[----:B-1----:R-:W-:Y:S01]  /*27f0*/  UIMAD.WIDE.U32 UR10, UR5, UR8, URZ ;  /* 0x00000008050a72a5 */ /* 0x002fe2000f8e00ff */
[----:B------:R-:W-:Y:S01]  /*2800*/  UMOV UR4, UR23 ;  /* 0x0000001700047c82 */ /* 0x000fe20008000000 */
[----:B------:R-:W-:Y:S02]  /*2810*/  UIMAD.WIDE.U32 UR14, UR37, UR16, URZ ;  /* 0x00000010250e72a5 */ /* 0x000fe4000f8e00ff */
[----:B------:R-:W-:-:S03]  /*2820*/  UIMAD.WIDE.U32 UR22, UR7, UR8, URZ ;  /* 0x00000008071672a5 */ /* 0x000fc6000f8e00ff */
[----:B------:R-:W-:Y:S01]  /*2830*/  UMOV UR10, UR11 ;  /* 0x0000000b000a7c82 */ /* 0x000fe20008000000 */
[----:B------:R-:W-:Y:S02]  /*2840*/  USHF.R.U32.HI UR4, URZ, UR12, UR4 ;  /* 0x0000000cff047299 */ /* 0x000fe40008011604 */
[----:B------:R-:W-:Y:S01]  /*2850*/  @UP3 USHF.R.U32.HI UR5, URZ, UR9, UR10 ;  /* 0x00000009ff053299 */ /* 0x000fe2000801160a */
[----:B------:R-:W-:Y:S01]  /*2860*/  UMOV UR14, UR15 ;  /* 0x0000000f000e7c82 */ /* 0x000fe20008000000 */
[----:B------:R-:W-:Y:S01]  /*2870*/  UMOV UR22, UR23 ;  /* 0x0000001700167c82 */ /* 0x000fe20008000000 */
[----:B------:R-:W-:Y:S02]  /*2880*/  USHF.R.U32.HI UR17, URZ, UR17, UR14 ;  /* 0x00000011ff117299 */ /* 0x000fe4000801160e */
[----:B------:R-:W-:Y:S02]  /*2890*/  USEL UR4, UR31, UR4, !UP0 ;  /* 0x000000041f047287 */ /* 0x000fe4000c000000 */
[----:B------:R-:W-:-:S02]  /*28a0*/  @UP3 USHF.R.U32.HI UR7, URZ, UR9, UR22 ;  /* 0x00000009ff073299 */ /* 0x000fc40008011616 */
[----:B------:R-:W-:Y:S02]  /*28b0*/  UIMAD UR10, UR40, UR5, URZ ;  /* 0x00000005280a72a4 */ /* 0x000fe4000f8e02ff */
[----:B------:R-:W-:Y:S02]  /*28c0*/  USEL UR5, UR37, UR17, !UP2 ;  /* 0x0000001125057287 */ /* 0x000fe4000d000000 */
[----:B------:R-:W-:Y:S02]  /*28d0*/  UIMAD UR12, UR40, UR7, URZ ;  /* 0x00000007280c72a4 */ /* 0x000fe4000f8e02ff */
[----:B------:R-:W-:Y:S02]  /*28e0*/  UISETP.GE.AND UP0, UPT, UR4, UR10, UPT ;  /* 0x0000000a0400728c */ /* 0x000fe4000bf06270 */
[----:B------:R-:W-:Y:S02]  /*28f0*/  UIMAD.WIDE.U32 UR10, UR4, UR8, URZ ;  /* 0x00000008040a72a5 */ /* 0x000fe4000f8e00ff */
[----:B------:R-:W-:-:S02]  /*2900*/  UISETP.GE.OR UP0, UPT, UR5, UR12, UP0 ;  /* 0x0000000c0500728c */ /* 0x000fc40008706670 */
        /* <DEDUP_REMOVED lines=19> */
.L_x_41:
[----:B------:R-:W2:Y:S02]  /*2a40*/  LDCU UR4, c[0x0][0xb30] ;  /* 0x00016600ff0477ac */ /* 0x000ea40008000800 */
[----:B--2---:R-:W-:-:S09]  /*2a50*/  UISETP.NE.AND UP0, UPT, UR4, 0x1, UPT ;  /* 0x000000010400788c */ /* 0x004fd2000bf05270 */
        /* <DEDUP_REMOVED lines=14> */
[----:B------:R-:W-:Y:S02]  /*2b40*/  UIADD3 UR7, UPT, UPT, UR5, -UR4, URZ ;  /* 0x8000000405077290 */ /* 0x000fe4000fffe0ff */
[----:B------:R-:W-:Y:S02]  /*2b50*/  UIADD3 UR4, UPT, UPT, -UR5, UR4, URZ ;  /* 0x0000000405047290 */ /* 0x000fe4000fffe1ff */
[----:B------:R-:W-:Y:S02]  /*2b60*/  UIMAD UR31, UR7, UR18, UR31 ;  /* 0x00000012071f72a4 */ /* 0x000fe4000f8e021f */
[----:B------:R-:W-:-:S12]  /*2b70*/  UIMAD UR37, UR4, UR10, UR37 ;  /* 0x0000000a042572a4 */ /* 0x000fd8000f8e0225 */
.L_x_42:
[----:B------:R-:W-:Y:S01]  /*2b80*/  VIADD R11, R11, 0x1 ;  /* 0x000000010b0b7836 */ /* 0x000fe20000000000 */
[----:B------:R-:W-:Y:S02]  /*2b90*/  R2UR UR5, R91 ;  /* 0x000000005b0572ca */ /* 0x000fe400000e0000 */
[----:B------:R-:W-:Y:S02]  /*2ba0*/  R2UR UR4, R90 ;  /* 0x000000005a0472ca */ /* 0x000fe400000e0000 */
[C---:B------:R-:W-:Y:S02]  /*2bb0*/  ISETP.NE.AND P0, PT, R11.reuse, 0x2, PT ;  /* 0x000000020b00780c */ /* 0x040fe40003f05270 */
[----:B------:R-:W-:Y:S02]  /*2bc0*/  PLOP3.LUT P1, PT, PT, PT, PT, 0x80, 0x8 ;  /* 0x000000000008781c */ /* 0x000fe40003f2f070 */
[----:B------:R-:W-:Y:S02]  /*2bd0*/  SEL R3, RZ, 0x1, P0 ;  /* 0x00000001ff037807 */ /* 0x000fe40000000000 */
[----:B------:R-:W-:-:S02]  /*2be0*/  SEL R11, R11, RZ, P0 ;  /* 0x000000ff0b0b7207 */ /* 0x000fc40000000000 */
[----:B------:R-:W-:Y:S01]  /*2bf0*/  LOP3.LUT R10, R10, R3, RZ, 0x3c, !PT ;  /* 0x000000030a0a7212 */ /* 0x000fe200078e3cff */
[----:B------:R-:W-:Y:S02]  /*2c00*/  UIADD3 UR25, UPT, UPT, UR37, UR5, URZ ;  /* 0x0000000525197290 */ /* 0x000fe4000fffe0ff */
[----:B------:R-:W-:Y:S01]  /*2c10*/  UIADD3 UR32, UPT, UPT, UR31, UR4, URZ ;  /* 0x000000041f207290 */ /* 0x000fe2000fffe0ff */
[----:B------:R-:W-:Y:S11]  /*2c20*/  BRA.U UP1, `(.L_x_43) ;  /* 0xfffffff101387547 */ /* 0x000ff6000b83ffff */
[----:B------:R-:W-:Y:S01]  /*2c30*/  UIADD3 UR13, UPT, UPT, UR13, 0xa0, URZ ;  /* 0x000000a00d0d7890 */ /* 0x000fe2000fffe0ff */
[----:B------:R-:W-:-:S03]  /*2c40*/  SHF.L.U32 R3, R12, 0x1f, RZ ;  /* 0x0000001f0c037819 */ /* 0x000fc600000006ff */
[----:B------:R-:W-:-:S09]  /*2c50*/  ULEA UR4, UR6, UR13, 0x3 ;  /* 0x0000000d06047291 */ /* 0x000fd2000f8e18ff */
[----:B------:R-:W2:Y:S02]  /*2c60*/  SYNCS.PHASECHK.TRANS64.TRYWAIT P0, [UR4], R3 ;  /* 0x00000003ff0075a7 */ /* 0x000ea40008001104 */
[----:B--2---:R-:W-:Y:S05]  /*2c70*/  @!P0 BRA `(.L_x_44) ;  /* 0x0000006000a08947 */ /* 0x004fea0003800000 */
.L_x_155:
[----:B------:R-:W-:-:S04]  /*2c80*/  UIADD3 UR4, UPT, UPT, UR6, 0x1, URZ ;  /* 0x0000000106047890 */ /* 0x000fc8000fffe0ff */
[----:B------:R-:W-:-:S04]  /*2c90*/  UISETP.NE.AND UP0, UPT, UR4, 0x14, UPT ;  /* 0x000000140400788c */ /* 0x000fc8000bf05270 */
[----:B------:R-:W-:Y:S02]  /*2ca0*/  USEL UR6, URZ, 0x1, UP0 ;  /* 0x00000001ff067887 */ /* 0x000fe40008000000 */
[----:B------:R-:W-:-:S04]  /*2cb0*/  USEL UR4, UR4, URZ, UP0 ;  /* 0x000000ff04047287 */ /* 0x000fc80008000000 */
[----:B------:R-:W-:Y:S01]  /*2cc0*/  ULEA UR5, UR4, UR13, 0x3 ;  /* 0x0000000d04057291 */ /* 0x000fe2000f8e18ff */
[----:B------:R-:W-:-:S04]  /*2cd0*/  LOP3.LUT R2, R12, UR6, RZ, 0x3c, !PT ;  /* 0x000000060c027c12 */ /* 0x000fc8000f8e3cff */
[----:B-1----:R-:W-:-:S04]  /*2ce0*/  SHF.L.U32 R3, R2, 0x1f, RZ ;  /* 0x0000001f02037819 */ /* 0x002fc800000006ff */
[----:B------:R-:W1:Y:S02]  /*2cf0*/  SYNCS.PHASECHK.TRANS64.TRYWAIT P0, [UR5], R3 ;  /* 0x00000003ff0075a7 */ /* 0x000e640008001105 */
[----:B-1----:R-:W-:Y:S05]  /*2d00*/  @!P0 BRA `(.L_x_45) ;  /* 0x0000006000948947 */ /* 0x002fea0003800000 */
.L_x_157:
        /* <DEDUP_REMOVED lines=9> */
.L_x_159:
        /* <DEDUP_REMOVED lines=9> */
.L_x_161:
        /* <DEDUP_REMOVED lines=9> */
.L_x_163:
        /* <DEDUP_REMOVED lines=9> */
.L_x_165:
        /* <DEDUP_REMOVED lines=9> */
.L_x_167:
        /* <DEDUP_REMOVED lines=9> */
.L_x_169:
        /* <DEDUP_REMOVED lines=9> */
.L_x_171:
        /* <DEDUP_REMOVED lines=9> */
.L_x_173:
        /* <DEDUP_REMOVED lines=9> */
.L_x_175:
        /* <DEDUP_REMOVED lines=9> */
.L_x_177:
        /* <DEDUP_REMOVED lines=9> */
.L_x_179:
        /* <DEDUP_REMOVED lines=9> */
.L_x_181:
        /* <DEDUP_REMOVED lines=9> */
.L_x_183:
        /* <DEDUP_REMOVED lines=9> */
.L_x_185:
        /* <DEDUP_REMOVED lines=9> */
.L_x_187:
        /* <DEDUP_REMOVED lines=9> */
.L_x_189:
        /* <DEDUP_REMOVED lines=9> */
.L_x_191:
[----:B------:R-:W-:-:S04]  /*36a0*/  UIADD3 UR4, UPT, UPT, UR4, 0x1, URZ ;  /* 0x0000000104047890 */ /* 0x000fc8000fffe0ff */
[----:B------:R-:W-:-:S04]  /*36b0*/  UISETP.NE.AND UP0, UPT, UR4, 0x14, UPT ;  /* 0x000000140400788c */ /* 0x000fc8000bf05270 */
[----:B------:R-:W-:Y:S02]  /*36c0*/  USEL UR5, URZ, 0x1, UP0 ;  /* 0x00000001ff057887 */ /* 0x000fe40008000000 */
[----:B------:R-:W-:-:S04]  /*36d0*/  USEL UR4, UR4, URZ, UP0 ;  /* 0x000000ff04047287 */ /* 0x000fc80008000000 */
[----:B------:R-:W-:Y:S01]  /*36e0*/  ULEA UR4, UR4, UR13, 0x3 ;  /* 0x0000000d04047291 */ /* 0x000fe2000f8e18ff */
[----:B-1----:R-:W-:-:S04]  /*36f0*/  LOP3.LUT R3, R2, UR5, RZ, 0x3c, !PT ;  /* 0x0000000502037c12 */ /* 0x002fc8000f8e3cff */
[----:B------:R-:W-:Y:S01]  /*3700*/  SHF.L.U32 R3, R3, 0x1f, RZ ;  /* 0x0000001f03037819 */ /* 0x000fe200000006ff */
[----:B------:R-:W-:-:S07]  /*3710*/  IMAD.U32 R0, RZ, RZ, UR4 ;  /* 0x00000004ff007e24 */ /* 0x000fce000f8e00ff */
.L_x_63:
[----:B-1----:R1:W2:Y:S02]  /*3720*/  SYNCS.PHASECHK.TRANS64.TRYWAIT P0, [R0+URZ], R3 ;  /* 0x00000003000075a7 */ /* 0x0022a400080011ff */
[----:B--2---:R-:W-:Y:S05]  /*3730*/  @!P0 NANOSLEEP.SYNCS 0x989680 ;  /* 0x009896800000895d */ /* 0x004fea0003900000 */
[----:B------:R-:W2:Y:S02]  /*3740*/  @!P0 SYNCS.PHASECHK.TRANS64 P0, [R0+URZ], R3 ;  /* 0x00000003000085a7 */ /* 0x000ea400080010ff */
[----:B--2---:R-:W-:Y:S05]  /*3750*/  @P0 EXIT ;  /* 0x000000000000094d */ /* 0x004fea0003800000 */
[----:B------:R-:W-:Y:S05]  /*3760*/  BRA `(.L_x_63) ;  /* 0xfffffffc00ec7947 */ /* 0x000fea000383ffff */
.L_x_23:
[----:B------:R-:W2:Y:S02]  /*3770*/  S2UR UR4, SR_CgaCtaId ;  /* 0x00000000000479c3 */ /* 0x000ea40000008800 */
[----:B--2---:R-:W-:-:S04]  /*3780*/  UISETP.NE.AND UP0, UPT, UR4, URZ, UPT ;  /* 0x000000ff0400728c */ /* 0x004fc8000bf05270 */
[----:B------:R-:W-:-:S09]  /*3790*/  UISETP.NE.OR UP0, UPT, UR22, 0x1, UP0 ;  /* 0x000000011600788c */ /* 0x000fd20008705670 */
[----:B------:R-:W-:Y:S05]  /*37a0*/  BRA.U UP0, `(.L_x_64) ;  /* 0x00000005004c7547 */ /* 0x000fea000b800000 */
[----:B------:R-:W2:Y:S01]  /*37b0*/  S2UR UR5, SR_CgaCtaId ;  /* 0x00000000000579c3 */ /* 0x000ea20000008800 */
[----:B------:R-:W-:Y:S01]  /*37c0*/  UMOV UR4, 0x400 ;  /* 0x0000040000047882 */ /* 0x000fe20000000000 */
[----:B------:R-:W-:Y:S01]  /*37d0*/  ISETP.GE.U32.AND P2, PT, R0, 0x8, PT ;  /* 0x000000080000780c */ /* 0x000fe20003f46070 */
[----:B------:R-:W-:Y:S01]  /*37e0*/  IMAD.MOV.U32 R12, RZ, RZ, 0x1 ;  /* 0x00000001ff0c7424 */ /* 0x000fe200078e00ff */
[----:B------:R-:W-:Y:S02]  /*37f0*/  CS2R R10, SRZ ;  /* 0x00000000000a7805 */ /* 0x000fe4000001ff00 */
[----:B------:R-:W-:Y:S01]  /*3800*/  CS2R R8, SRZ ;  /* 0x0000000000087805 */ /* 0x000fe2000001ff00 */
[----:B--2---:R-:W-:-:S03]  /*3810*/  ULEA UR6, UR5, UR4, 0x18 ;  /* 0x0000000405067291 */ /* 0x004fc6000f8ec0ff */
[----:B------:R-:W-:-:S09]  /*3820*/  UMOV UR5, URZ ;  /* 0x000000ff00057c82 */ /* 0x000fd20008000000 */
.L_x_68:
[----:B------:R-:W-:Y:S02]  /*3830*/  LEA R2, R8, UR6, 0x3 ;  /* 0x0000000608027c11 */ /* 0x000fe4000f8e18ff */
[----:B------:R-:W-:-:S03]  /*3840*/  SHF.L.U32 R5, R9, 0x1f, RZ ;  /* 0x0000001f09057819 */ /* 0x000fc600000006ff */
[----:B------:R-:W-:Y:S01]  /*3850*/  VIADD R4, R2, 0x1f0 ;  /* 0x000001f002047836 */ /* 0x000fe20000000000 */
[----:B------:R-:W2:Y:S02]  /*3860*/  SYNCS.PHASECHK.TRANS64.TRYWAIT P0, [R2+URZ+0x1e0], R5 ;  /* 0x0001e005020075a7 */ /* 0x000ea400080011ff */
[----:B--2---:R-:W-:Y:S05]  /*3870*/  @!P0 BRA `(.L_x_65) ;  /* 0x0000005c00688947 */ /* 0x004fea0003800000 */
.L_x_192:
[----:B------:R-:W-:Y:S01]  /*3880*/  ULEA UR4, UR5, UR6, 0x3 ;  /* 0x0000000605047291 */ /* 0x000fe2000f8e18ff */
[----:B------:R-:W-:Y:S02]  /*3890*/  PRMT R4, RZ, 0x654, R4 ;  /* 0x00000654ff047816 */ /* 0x000fe40000000004 */
[----:B--2---:R-:W-:Y:S01]  /*38a0*/  SHF.L.U32 R5, R12, 0x1f, RZ ;  /* 0x0000001f0c057819 */ /* 0x004fe200000006ff */
[----:B------:R-:W-:Y:S01]  /*38b0*/  UIADD3 UR7, UPT, UPT, UR4, 0x180, URZ ;  /* 0x0000018004077890 */ /* 0x000fe2000fffe0ff */
[----:B------:R2:W-:Y:S05]  /*38c0*/  SYNCS.ARRIVE.TRANS64.RED.A1T0 RZ, [R4+URZ], RZ ;  /* 0x000000ff04ff79a7 */ /* 0x0005ea00081004ff */
[----:B------:R-:W-:Y:S01]  /*38d0*/  IMAD.U32 R7, RZ, RZ, UR7 ;  /* 0x00000007ff077e24 */ /* 0x000fe2000f8e00ff */
[----:B------:R-:W3:Y:S04]  /*38e0*/  SYNCS.PHASECHK.TRANS64.TRYWAIT P0, [UR4+0x190], R5 ;  /* 0x00019005ff0075a7 */ /* 0x000ee80008001104 */
[----:B------:R-:W-:Y:S01]  /*38f0*/  PRMT R6, R0, 0x654, R7 ;  /* 0x0000065400067816 */ /* 0x000fe20000000007 */
[----:B--2---:R-:W-:Y:S01]  /*3900*/  @!P2 IMAD.MOV.U32 R4, RZ, RZ, 0x10 ;  /* 0x00000010ff04a424 */ /* 0x004fe200078e00ff */
[----:B---3--:R-:W-:Y:S06]  /*3910*/  @!P0 BRA `(.L_x_66) ;  /* 0x0000005c00548947 */ /* 0x008fec0003800000 */
.L_x_194:
[----:B------:R-:W-:Y:S01]  /*3920*/  ULEA UR8, UR5, UR6, 0x4 ;  /* 0x0000000605087291 */ /* 0x000fe2000f8e20ff */
[----:B------:R-:W-:Y:S01]  /*3930*/  SEL R3, R6, R3, !P2 ;  /* 0x0000000306037207 */ /* 0x000fe20005000000 */
[----:B------:R-:W-:Y:S01]  /*3940*/  UIADD3 UR9, UPT, UPT, UR4, 0x180, URZ ;  /* 0x0000018004097890 */ /* 0x000fe2000fffe0ff */
[----:B--2---:R-:W-:Y:S01]  /*3950*/  LEA R2, R11, UR6, 0x3 ;  /* 0x000000060b027c11 */ /* 0x004fe2000f8e18ff */
[----:B------:R-:W-:Y:S01]  /*3960*/  UIADD3 UR8, UPT, UPT, UR8, 0x210, URZ ;  /* 0x0000021008087890 */ /* 0x000fe2000fffe0ff */
[----:B------:R-:W-:Y:S01]  /*3970*/  SHF.L.U32 R5, R10, 0x1f, RZ ;  /* 0x0000001f0a057819 */ /* 0x000fe200000006ff */
[----:B------:R2:W-:Y:S01]  /*3980*/  @!P2 SYNCS.ARRIVE.TRANS64.RED RZ, [R3+URZ], R4 ;  /* 0x0000000403ffa9a7 */ /* 0x0005e200080004ff */
[----:B------:R-:W-:Y:S01]  /*3990*/  UIADD3 UR4, UPT, UPT, UR5, 0x1, URZ ;  /* 0x0000000105047890 */ /* 0x000fe2000fffe0ff */
[----:B------:R-:W-:-:S03]  /*39a0*/  VIADD R8, R8, 0x1 ;  /* 0x0000000108087836 */ /* 0x000fc60000000000 */
[----:B------:R-:W-:Y:S02]  /*39b0*/  UISETP.NE.AND UP0, UPT, UR4, 0x2, UPT ;  /* 0x000000020400788c */ /* 0x000fe4000bf05270 */
[----:B------:R-:W-:Y:S06]  /*39c0*/  UGETNEXTWORKID.BROADCAST [UR8], [UR9] ;  /* 0x00000000080073ca */ /* 0x000fec0008000100 */
[----:B------:R-:W-:Y:S01]  /*39d0*/  USEL UR7, URZ, 0x1, UP0 ;  /* 0x00000001ff077887 */ /* 0x000fe20008000000 */
[----:B------:R-:W-:Y:S01]  /*39e0*/  ISETP.NE.AND P0, PT, R8, 0x2, PT ;  /* 0x000000020800780c */ /* 0x000fe20003f05270 */
[----:B------:R-:W-:Y:S01]  /*39f0*/  USEL UR5, UR4, URZ, UP0 ;  /* 0x000000ff04057287 */ /* 0x000fe20008000000 */
[----:B------:R-:W3:Y:S03]  /*3a00*/  SYNCS.PHASECHK.TRANS64.TRYWAIT P1, [R2+URZ+0x180], R5 ;  /* 0x00018005020075a7 */ /* 0x000ee600080211ff */
[----:B------:R-:W-:Y:S01]  /*3a10*/  LOP3.LUT R12, R12, UR7, RZ, 0x3c, !PT ;  /* 0x000000070c0c7c12 */ /* 0x000fe2000f8e3cff */
[----:B--23--:R-:W-:Y:S07]  /*3a20*/  @!P1 BRA `(.L_x_67) ;  /* 0x0000005c00289947 */ /* 0x00cfee0003800000 */
.L_x_195:
[C---:B------:R-:W-:Y:S01]  /*3a30*/  LEA R4, R11.reuse, UR6, 0x4 ;  /* 0x000000060b047c11 */ /* 0x040fe2000f8e20ff */
[----:B--2---:R-:W-:Y:S01]  /*3a40*/  VIADD R2, R2, 0x190 ;  /* 0x0000019002027836 */ /* 0x004fe20000000000 */
[----:B------:R-:W-:Y:S01]  /*3a50*/  SEL R8, R8, RZ, P0 ;  /* 0x000000ff08087207 */ /* 0x000fe20000000000 */
[----:B------:R-:W-:-:S03]  /*3a60*/  VIADD R11, R11, 0x1 ;  /* 0x000000010b0b7836 */ /* 0x000fc60000000000 */
[----:B------:R-:W2:Y:S01]  /*3a70*/  LDS.128 R4, [R4+0x210] ;  /* 0x0002100004047984 */ /* 0x000ea20000000c00 */
[----:B------:R-:W-:Y:S02]  /*3a80*/  PRMT R2, RZ, 0x654, R2 ;  /* 0x00000654ff027816 */ /* 0x000fe40000000002 */
[C---:B------:R-:W-:Y:S01]  /*3a90*/  ISETP.NE.AND P1, PT, R11.reuse, 0x2, PT ;  /* 0x000000020b00780c */ /* 0x040fe20003f25270 */
[----:B------:R-:W-:Y:S01]  /*3aa0*/  @!PT LDS RZ, [RZ] ;  /* 0x00000000fffff984 */ /* 0x000fe20000000800 */
[----:B------:R-:W-:Y:S01]  /*3ab0*/  @!PT LDS RZ, [RZ] ;  /* 0x00000000fffff984 */ /* 0x000fe20000000800 */
[----:B------:R-:W-:Y:S01]  /*3ac0*/  @!PT LDS RZ, [RZ] ;  /* 0x00000000fffff984 */ /* 0x000fe20000000800 */
[----:B------:R-:W-:Y:S01]  /*3ad0*/  @!PT LDS RZ, [RZ] ;  /* 0x00000000fffff984 */ /* 0x000fe20000000800 */
[----:B------:R3:W-:Y:S06]  /*3ae0*/  MEMBAR.ALL.CTA ;  /* 0x0000000000007992 */ /* 0x0007ec0000008000 */
[----:B---3--:R-:W3:Y:S01]  /*3af0*/  FENCE.VIEW.ASYNC.S ;  /* 0x00000000000073c6 */ /* 0x008ee20000000000 */
[----:B------:R-:W-:Y:S01]  /*3b00*/  SEL R11, R11, RZ, P1 ;  /* 0x000000ff0b0b7207 */ /* 0x000fe20000800000 */
[----:B---3--:R3:W-:Y:S01]  /*3b10*/  SYNCS.ARRIVE.TRANS64.RED.A1T0 RZ, [R2+URZ], RZ ;  /* 0x000000ff02ff79a7 */ /* 0x0087e200081004ff */
[----:B--2---:R-:W-:-:S02]  /*3b20*/  LOP3.LUT P3, RZ, R6, 0x1, RZ, 0xc0, !PT ;  /* 0x0000000106ff7812 */ /* 0x004fc4000786c0ff */
[----:B------:R-:W-:-:S04]  /*3b30*/  SEL R5, RZ, 0x1, P1 ;  /* 0x00000001ff057807 */ /* 0x000fc80000800000 */
[----:B------:R-:W-:Y:S02]  /*3b40*/  LOP3.LUT R10, R10, R5, RZ, 0x3c, !PT ;  /* 0x000000050a0a7212 */ /* 0x000fe400078e3cff */
[----:B---3--:R-:W-:-:S04]  /*3b50*/  SEL R2, RZ, 0x1, P0 ;  /* 0x00000001ff027807 */ /* 0x008fc80000000000 */
[----:B------:R-:W-:Y:S01]  /*3b60*/  LOP3.LUT R9, R9, R2, RZ, 0x3c, !PT ;  /* 0x0000000209097212 */ /* 0x000fe200078e3cff */
[----:B------:R-:W-:Y:S06]  /*3b70*/  @P3 BRA `(.L_x_68) ;  /* 0xfffffffc002c3947 */ /* 0x000fec000383ffff */
[----:B------:R-:W-:Y:S01]  /*3b80*/  ULEA UR4, UR5, UR6, 0x3 ;  /* 0x0000000605047291 */ /* 0x000fe2000f8e18ff */
[----:B------:R-:W-:-:S08]  /*3b90*/  SHF.L.U32 R3, R12, 0x1f, RZ ;  /* 0x0000001f0c037819 */ /* 0x000fd000000006ff */
[----:B------:R-:W2:Y:S02]  /*3ba0*/  SYNCS.PHASECHK.TRANS64 P0, [UR4+0x190], R3 ;  /* 0x00019003ff0075a7 */ /* 0x000ea40008001004 */
[----:B--2---:R-:W-:Y:S05]  /*3bb0*/  @P0 BRA `(.L_x_69) ;  /* 0x0000000000080947 */ /* 0x004fea0003800000 */
[----:B------:R-:W2:Y:S02]  /*3bc0*/  SYNCS.PHASECHK.TRANS64.TRYWAIT P0, [UR4+0x190], R3 ;  /* 0x00019003ff0075a7 */ /* 0x000ea40008001104 */
[----:B--2---:R-:W-:Y:S05]  /*3bd0*/  @!P0 BRA `(.L_x_70) ;  /* 0x0000005800d08947 */ /* 0x004fea0003800000 */
.L_x_69:
[----:B------:R-:W-:-:S04]  /*3be0*/  UIADD3 UR7, UPT, UPT, UR5, 0x1, URZ ;  /* 0x0000000105077890 */ /* 0x000fc8000fffe0ff */
[----:B------:R-:W-:-:S04]  /*3bf0*/  UISETP.NE.AND UP0, UPT, UR7, 0x2, UPT ;  /* 0x000000020700788c */ /* 0x000fc8000bf05270 */
[----:B------:R-:W-:Y:S02]  /*3c00*/  USEL UR8, URZ, 0x1, UP0 ;  /* 0x00000001ff087887 */ /* 0x000fe40008000000 */
[----:B------:R-:W-:-:S04]  /*3c10*/  USEL UR7, UR7, URZ, UP0 ;  /* 0x000000ff07077287 */ /* 0x000fc80008000000 */
[----:B------:R-:W-:Y:S01]  /*3c20*/  ULEA UR7, UR7, UR6, 0x3 ;  /* 0x0000000607077291 */ /* 0x000fe2000f8e18ff */
[----:B--2---:R-:W-:-:S04]  /*3c30*/  LOP3.LUT R3, R12, UR8, RZ, 0x3c, !PT ;  /* 0x000000080c037c12 */ /* 0x004fc8000f8e3cff */
[----:B------:R-:W-:-:S04]  /*3c40*/  SHF.L.U32 R0, R3, 0x1f, RZ ;  /* 0x0000001f03007819 */ /* 0x000fc800000006ff */
[----:B------:R-:W2:Y:S02]  /*3c50*/  SYNCS.PHASECHK.TRANS64 P0, [UR7+0x190], R0 ;  /* 0x00019000ff0075a7 */ /* 0x000ea40008001007 */
[----:B-12---:R-:W-:Y:S05]  /*3c60*/  @P0 EXIT ;  /* 0x000000000000094d */ /* 0x006fea0003800000 */
[----:B------:R-:W-:Y:S02]  /*3c70*/  SHF.L.U32 R3, R3, 0x1f, RZ ;  /* 0x0000001f03037819 */ /* 0x000fe400000006ff */
[----:B------:R-:W-:-:S07]  /*3c80*/  MOV R0, UR7 ;  /* 0x0000000700007c02 */ /* 0x000fce0008000f00 */
.L_x_71:
[----:B-1----:R1:W2:Y:S02]  /*3c90*/  SYNCS.PHASECHK.TRANS64.TRYWAIT P0, [R0+URZ+0x190], R3 ;  /* 0x00019003000075a7 */ /* 0x0022a400080011ff */
[----:B--2---:R-:W-:Y:S05]  /*3ca0*/  @!P0 NANOSLEEP.SYNCS 0x989680 ;  /* 0x009896800000895d */ /* 0x004fea0003900000 */
[----:B------:R-:W2:Y:S02]  /*3cb0*/  @!P0 SYNCS.PHASECHK.TRANS64 P0, [R0+URZ+0x190], R3 ;  /* 0x00019003000085a7 */ /* 0x000ea400080010ff */
[----:B--2---:R-:W-:Y:S05]  /*3cc0*/  @P0 EXIT ;  /* 0x000000000000094d */ /* 0x004fea0003800000 */
[----:B------:R-:W-:Y:S05]  /*3cd0*/  BRA `(.L_x_71) ;  /* 0xfffffffc00ec7947 */ /* 0x000fea000383ffff */
.L_x_64:
[----:B------:R-:W-:Y:S05]  /*3ce0*/  BRA.U UP5, `(.L_x_72) ;  /* 0x0000001105a47547 */ /* 0x000fea000b800000 */
[----:B------:R-:W2:Y:S01]  /*3cf0*/  S2UR UR7, SR_CgaCtaId ;  /* 0x00000000000779c3 */ /* 0x000ea20000008800 */
[----:B------:R-:W-:Y:S01]  /*3d00*/  UMOV UR4, 0x40 ;  /* 0x0000004000047882 */ /* 0x000fe20000000000 */
[----:B------:R-:W-:Y:S01]  /*3d10*/  NOP ;  /* 0x0000000000007918 */ /* 0x000fe20000000000 */
[----:B------:R-:W-:Y:S01]  /*3d20*/  UMOV UR6, 0x400 ;  /* 0x0000040000067882 */ /* 0x000fe20000000000 */
[----:B--2---:R-:W-:Y:S02]  /*3d30*/  ULEA UR5, UR7, UR4, 0x18 ;  /* 0x0000000407057291 */ /* 0x004fe4000f8ec0ff */
[----:B------:R-:W-:-:S07]  /*3d40*/  ULEA UR6, UR7, UR6, 0x18 ;  /* 0x0000000607067291 */ /* 0x000fce000f8ec0ff */
[----:B------:R-:W2:Y:S02]  /*3d50*/  LDS.U8 R0, [UR5+0x1c] ;  /* 0x00001c05ff007984 */ /* 0x000ea40008000000 */
[----:B--2---:R-:W-:-:S13]  /*3d60*/  ISETP.NE.AND P0, PT, R0, RZ, PT ;  /* 0x000000ff0000720c */ /* 0x004fda0003f05270 */
[----:B------:R-:W-:Y:S05]  /*3d70*/  @P0 BRA `(.L_x_73) ;  /* 0x0000000400080947 */ /* 0x000fea0003800000 */
[----:B------:R-:W-:Y:S02]  /*3d80*/  UISETP.NE.U32.AND UP1, UPT, UR33, 0x1, UPT ;  /* 0x000000012100788c */ /* 0x000fe4000bf25070 */
[----:B------:R-:W-:-:S07]  /*3d90*/  UIADD3 UR7, UPT, UPT, UR5, 0x8, URZ ;  /* 0x0000000805077890 */ /* 0x000fce000fffe0ff */
[----:B------:R-:W-:Y:S05]  /*3da0*/  BRA.U !UP1, `(.L_x_74) ;  /* 0x00000001099c7547 */ /* 0x000fea000b800000 */
[----:B------:R-:W-:Y:S01]  /*3db0*/  ELECT P0, URZ, PT ;  /* 0x0000000000ff782f */ /* 0x000fe20003800000 */
[----:B------:R-:W-:-:S12]  /*3dc0*/  BSSY B0, `(.L_x_74) ;  /* 0x0000025000007945 */ /* 0x000fd80003800000 */
[----:B------:R-:W-:Y:S05]  /*3dd0*/  @!P0 BRA `(.L_x_75) ;  /* 0x00000000008c8947 */ /* 0x000fea0003800000 */
[----:B------:R-:W-:-:S05]  /*3de0*/  UMOV UR4, 0x10 ;  /* 0x0000001000047882 */ /* 0x000fca0000000000 */
[----:B------:R-:W-:Y:S04]  /*3df0*/  DEPBAR.LE SB2, 0x36 ;  /* 0x0000ad800000791a */ /* 0x000fe80000000000 */
[----:B------:R-:W2:Y:S02]  /*3e00*/  UTCATOMSWS.2CTA.FIND_AND_SET.ALIGN UP0, UR4, UR4 ;  /* 0x00000004000475e3 */ /* 0x000ea40008200800 */
[----:B--2---:R-:W-:Y:S01]  /*3e10*/  MOV R11, UR4 ;  /* 0x00000004000b7c02 */ /* 0x004fe20008000f00 */
[----:B------:R-:W-:Y:S06]  /*3e20*/  BRA.U UP0, `(.L_x_76) ;  /* 0x0000000100187547 */ /* 0x000fec000b800000 */
.L_x_77:
[----:B------:R-:W-:Y:S05]  /*3e30*/  NANOSLEEP 0x64 ;  /* 0x000000640000795d */ /* 0x000fea0003800000 */
[----:B------:R-:W-:-:S05]  /*3e40*/  UMOV UR4, 0x10 ;  /* 0x0000001000047882 */ /* 0x000fca0000000000 */
[----:B------:R-:W-:Y:S04]  /*3e50*/  DEPBAR.LE SB2, 0x36 ;  /* 0x0000ad800000791a */ /* 0x000fe80000000000 */
[----:B------:R-:W2:Y:S02]  /*3e60*/  UTCATOMSWS.2CTA.FIND_AND_SET.ALIGN UP0, UR4, UR4 ;  /* 0x00000004000475e3 */ /* 0x000ea40008200800 */
[----:B--2---:R-:W-:Y:S01]  /*3e70*/  MOV R11, UR4 ;  /* 0x00000004000b7c02 */ /* 0x004fe20008000f00 */
[----:B------:R-:W-:Y:S05]  /*3e80*/  BRA.U !UP0, `(.L_x_77) ;  /* 0xfffffffd08e87547 */ /* 0x000fea000b83ffff */
.L_x_76:
[----:B------:R-:W2:Y:S01]  /*3e90*/  LDS R7, [UR5+0x10] ;  /* 0x00001005ff077984 */ /* 0x000ea20008000800 */
[----:B------:R-:W-:Y:S01]  /*3ea0*/  IMAD.U32 R5, RZ, RZ, UR6 ;  /* 0x00000006ff057e24 */ /* 0x000fe2000f8e00ff */
[----:B------:R-:W-:-:S03]  /*3eb0*/  MOV R4, UR34 ;  /* 0x0000002200047c02 */ /* 0x000fc60008000f00 */
[----:B------:R-:W-:Y:S01]  /*3ec0*/  VIADD R5, R5, 0x230 ;  /* 0x0000023005057836 */ /* 0x000fe20000000000 */
[----:B--2---:R-:W-:-:S04]  /*3ed0*/  SHF.L.U32 R7, R7, 0x1f, RZ ;  /* 0x0000001f07077819 */ /* 0x004fc800000006ff */
[----:B------:R-:W2:Y:S02]  /*3ee0*/  SYNCS.PHASECHK.TRANS64.TRYWAIT P0, [UR5+0x8], R7 ;  /* 0x00000807ff0075a7 */ /* 0x000ea40008001105 */
[----:B--2---:R-:W-:Y:S05]  /*3ef0*/  @P0 BRA `(.L_x_78) ;  /* 0x0000000000080947 */ /* 0x004fea0003800000 */
[----:B------:R-:W2:Y:S02]  /*3f00*/  SYNCS.PHASECHK.TRANS64.TRYWAIT P0, [UR5+0x8], R7 ;  /* 0x00000807ff0075a7 */ /* 0x000ea40008001105 */
[----:B--2---:R-:W-:Y:S05]  /*3f10*/  @!P0 BRA `(.L_x_79) ;  /* 0x0000005800188947 */ /* 0x004fea0003800000 */
.L_x_78:
[----:B--2---:R-:W-:Y:S01]  /*3f20*/  HFMA2 R0, -RZ, RZ, 0, 5.9604644775390625e-08 ;  /* 0x00000001ff007431 */ /* 0x004fe200000001ff */
[----:B------:R-:W-:Y:S01]  /*3f30*/  UPRMT UR4, UR34, 0x654, UR7 ;  /* 0x0000065422047896 */ /* 0x000fe20008000007 */
[----:B------:R-:W-:Y:S01]  /*3f40*/  IMAD.MOV.U32 R8, RZ, RZ, 0xffff ;  /* 0x0000ffffff087424 */ /* 0x000fe200078e00ff */
[----:B------:R-:W-:Y:S01]  /*3f50*/  PRMT R4, R4, 0x654, R5 ;  /* 0x0000065404047816 */ /* 0x000fe20000000005 */
[----:B------:R-:W-:Y:S02]  /*3f60*/  IMAD.MOV.U32 R6, RZ, RZ, 0x4 ;  /* 0x00000004ff067424 */ /* 0x000fe400078e00ff */
[----:B------:R-:W-:Y:S01]  /*3f70*/  IMAD.SHL.U32 R9, R11, 0x20, RZ ;  /* 0x000000200b097824 */ /* 0x000fe200078e00ff */
[----:B------:R-:W-:Y:S02]  /*3f80*/  MOV R5, UR4 ;  /* 0x0000000400057c02 */ /* 0x000fe40008000f00 */
[-C--:B------:R-:W-:Y:S01]  /*3f90*/  SHF.L.U32 R8, R8, R11.reuse, RZ ;  /* 0x0000000b08087219 */ /* 0x080fe200000006ff */
[----:B------:R2:W-:Y:S01]  /*3fa0*/  SYNCS.ARRIVE.TRANS64.RED RZ, [UR4], R6 ;  /* 0x00000006ffff79a7 */ /* 0x0005e20008000404 */
[----:B------:R-:W-:Y:S01]  /*3fb0*/  SHF.L.U32 R7, R0, R11, RZ ;  /* 0x0000000b00077219 */ /* 0x000fe200000006ff */
[----:B------:R2:W-:Y:S04]  /*3fc0*/  STS [UR6+0x230], R9 ;  /* 0x00023009ff007988 */ /* 0x0005e80008000806 */
[----:B------:R2:W-:Y:S04]  /*3fd0*/  STAS [R4.64], R11 ;  /* 0x0000000b04007dbd */ /* 0x0005e8000c0008ff */
[----:B------:R2:W-:Y:S04]  /*3fe0*/  ATOMS.OR RZ, [UR5+0x14], R8 ;  /* 0x00001408ffff798c */ /* 0x0005e8000b000005 */
[----:B------:R2:W-:Y:S04]  /*3ff0*/  ATOMS.OR RZ, [UR5+0x18], R7 ;  /* 0x00001807ffff798c */ /* 0x0005e8000b000005 */
[----:B------:R2:W-:Y:S02]  /*4000*/  ATOMS.XOR RZ, [UR5+0x10], R0 ;  /* 0x00001000ffff798c */ /* 0x0005e4000b800005 */
.L_x_75:
[----:B-1----:R-:W-:Y:S05]  /*4010*/  BSYNC B0 ;  /* 0x0000000000007941 */ /* 0x002fea0003800000 */
.L_x_74:
[----:B------:R-:W-:Y:S05]  /*4020*/  BRA.U UP1, `(.L_x_80) ;  /* 0x00000001016c7547 */ /* 0x000fea000b800000 */
[----:B------:R-:W-:-:S03]  /*4030*/  UMOV UR4, 0xffffffff ;  /* 0xffffffff00047882 */ /* 0x000fc60000000000 */
[----:B------:R-:W-:Y:S05]  /*4040*/  BRA.DIV UR4, `(.L_x_81) ;  /* 0x0000005604e47947 */ /* 0x000fea000b800000 */
[----:B------:R-:W-:-:S13]  /*4050*/  ELECT P0, URZ, PT ;  /* 0x0000000000ff782f */ /* 0x000fda0003800000 */
.L_x_199:
[----:B------:R-:W-:Y:S05]  /*4060*/  @!P0 BRA `(.L_x_80) ;  /* 0x00000000005c8947 */ /* 0x000fea0003800000 */
[----:B--2---:R-:W2:Y:S02]  /*4070*/  LDS R5, [UR5+0x10] ;  /* 0x00001005ff057984 */ /* 0x004ea40008000800 */
[----:B--2---:R-:W-:-:S04]  /*4080*/  SHF.L.U32 R5, R5, 0x1f, RZ ;  /* 0x0000001f05057819 */ /* 0x004fc800000006ff */
[----:B------:R-:W2:Y:S02]  /*4090*/  SYNCS.PHASECHK.TRANS64.TRYWAIT P0, [UR5+0x8], R5 ;  /* 0x00000805ff0075a7 */ /* 0x000ea40008001105 */
[----:B--2---:R-:W-:Y:S05]  /*40a0*/  @P0 BRA `(.L_x_82) ;  /* 0x0000000000080947 */ /* 0x004fea0003800000 */
[----:B------:R-:W2:Y:S02]  /*40b0*/  SYNCS.PHASECHK.TRANS64.TRYWAIT P0, [UR5+0x8], R5 ;  /* 0x00000805ff0075a7 */ /* 0x000ea40008001105 */
[----:B--2---:R-:W-:Y:S05]  /*40c0*/  @!P0 BRA `(.L_x_83) ;  /* 0x0000005400e88947 */ /* 0x004fea0003800000 */
.L_x_82:
[----:B------:R-:W3:Y:S01]  /*40d0*/  LDS R7, [UR6+0x230] ;  /* 0x00023006ff077984 */ /* 0x000ee20008000800 */
[----:B--2---:R-:W-:Y:S02]  /*40e0*/  HFMA2 R0, -RZ, RZ, 0, 5.9604644775390625e-08 ;  /* 0x00000001ff007431 */ /* 0x004fe400000001ff */
[----:B------:R-:W-:Y:S01]  /*40f0*/  IMAD.MOV.U32 R4, RZ, RZ, 0xffff ;  /* 0x0000ffffff047424 */ /* 0x000fe200078e00ff */
[----:B------:R-:W-:Y:S01]  /*4100*/  UPRMT UR4, UR34, 0x654, UR7 ;  /* 0x0000065422047896 */ /* 0x000fe20008000007 */
[----:B---3--:R-:W-:-:S03]  /*4110*/  IMAD.SHL.U32 R5, R7, 0x20, RZ ;  /* 0x0000002007057824 */ /* 0x008fc600078e00ff */
[-C--:B------:R-:W-:Y:S02]  /*4120*/  SHF.L.U32 R4, R4, R7.reuse, RZ ;  /* 0x0000000704047219 */ /* 0x080fe400000006ff */
[----:B------:R-:W-:Y:S01]  /*4130*/  SHF.L.U32 R7, R0, R7, RZ ;  /* 0x0000000700077219 */ /* 0x000fe200000006ff */
[----:B------:R3:W-:Y:S04]  /*4140*/  STS [UR6+0x230], R5 ;  /* 0x00023005ff007988 */ /* 0x0007e80008000806 */
[----:B------:R3:W-:Y:S04]  /*4150*/  ATOMS.OR RZ, [UR5+0x14], R4 ;  /* 0x00001404ffff798c */ /* 0x0007e8000b000005 */
[----:B------:R3:W-:Y:S01]  /*4160*/  ATOMS.OR RZ, [UR5+0x18], R7 ;  /* 0x00001807ffff798c */ /* 0x0007e2000b000005 */
[----:B------:R-:W-:Y:S03]  /*4170*/  SYNCS.ARRIVE.TRANS64.RED.A1T0 RZ, [UR4], RZ ;  /* 0x000000ffffff79a7 */ /* 0x000fe60008100404 */
[----:B------:R3:W-:Y:S01]  /*4180*/  ATOMS.XOR RZ, [UR5+0x10], R0 ;  /* 0x00001000ffff798c */ /* 0x0007e2000b800005 */
[----:B------:R-:W-:Y:S05]  /*4190*/  BRA `(.L_x_80) ;  /* 0x0000000000107947 */ /* 0x000fea0003800000 */
.L_x_73:
[----:B------:R-:W-:Y:S02]  /*41a0*/  MOV R0, 0xffffffff ;  /* 0xffffffff00007802 */ /* 0x000fe40000000f00 */
[----:B------:R-:W-:-:S03]  /*41b0*/  MOV R4, 0x41e0 ;  /* 0x000041e000047802 */ /* 0x000fc60000000f00 */
[----:B------:R2:W-:Y:S04]  /*41c0*/  STS [UR6+0x230], R0 ;  /* 0x00023000ff007988 */ /* 0x0005e80008000806 */
[----:B-12--5:R-:W-:Y:S05]  /*41d0*/  CALL.REL.NOINC `($__internal_1_$__cuda_sm10x_tcgen05_guardrail_trap_phase_invalid_during_alloc) ;  /* 0x0000005c00487944 */ /* 0x026fea0003c00000 */
.L_x_80:
[----:B------:R-:W-:Y:S05]  /*41e0*/  WARPSYNC.ALL ;  /* 0x0000000000007948 */ /* 0x000fea0003800000 */
[----:B------:R-:W4:Y:S01]  /*41f0*/  S2UR UR4, SR_CgaCtaId ;  /* 0x00000000000479c3 */ /* 0x000f220000008800 */
[----:B------:R-:W-:Y:S01]  /*4200*/  UMOV UR17, 0x400 ;  /* 0x0000040000117882 */ /* 0x000fe20000000000 */
[----:B------:R-:W-:-:S06]  /*4210*/  NOP ;  /* 0x0000000000007918 */ /* 0x000fcc0000000000 */
[----:B------:R-:W-:Y:S06]  /*4220*/  BAR.ARV 0x6, 0xa0 ;  /* 0x0182800000007b1d */ /* 0x000fec0000002000 */
[----:B------:R-:W1:Y:S01]  /*4230*/  LDCU UR6, c[0x0][0x38c] ;  /* 0x00007180ff0677ac */ /* 0x000e620008000800 */
[----:B------:R-:W-:Y:S01]  /*4240*/  LOP3.LUT R3, R3, 0xffff, RZ, 0xc0, !PT ;  /* 0x0000ffff03037812 */ /* 0x000fe200078ec0ff */
[----:B--2---:R-:W-:Y:S01]  /*4250*/  IMAD.MOV.U32 R9, RZ, RZ, 0x1 ;  /* 0x00000001ff097424 */ /* 0x004fe200078e00ff */
[----:B------:R-:W-:Y:S01]  /*4260*/  LOP3.LUT R2, R2, 0xffff, RZ, 0xc0, !PT ;  /* 0x0000ffff02027812 */ /* 0x000fe200078ec0ff */
[----:B------:R-:W-:Y:S01]  /*4270*/  IMAD.MOV.U32 R8, RZ, RZ, RZ ;  /* 0x000000ffff087224 */ /* 0x000fe200078e00ff */
[----:B------:R-:W-:Y:S01]  /*4280*/  R2UR UR20, R3 ;  /* 0x00000000031472ca */ /* 0x000fe200000e0000 */
[----:B------:R-:W-:Y:S01]  /*4290*/  UMOV UR24, URZ ;  /* 0x000000ff00187c82 */ /* 0x000fe20008000000 */
[----:B------:R-:W-:-:S02]  /*42a0*/  R2UR UR30, R2 ;  /* 0x00000000021e72ca */ /* 0x000fc400000e0000 */
[----:B------:R-:W-:Y:S01]  /*42b0*/  CS2R R2, SRZ ;  /* 0x0000000000027805 */ /* 0x000fe2000001ff00 */
[----:B------:R-:W-:Y:S01]  /*42c0*/  UMOV UR15, URZ ;  /* 0x000000ff000f7c82 */ /* 0x000fe20008000000 */
[----:B----4-:R-:W-:Y:S01]  /*42d0*/  ULEA UR17, UR4, UR17, 0x18 ;  /* 0x0000001104117291 */ /* 0x010fe2000f8ec0ff */
[----:B------:R-:W-:Y:S01]  /*42e0*/  UMOV UR14, URZ ;  /* 0x000000ff000e7c82 */ /* 0x000fe20008000000 */
[----:B------:R-:W-:Y:S02]  /*42f0*/  UISETP.NE.AND UP3, UPT, UR33, URZ, UPT ;  /* 0x000000ff2100728c */ /* 0x000fe4000bf65270 */
[----:B------:R-:W-:Y:S02]  /*4300*/  UIADD3 UR5, UPT, UPT, UR17, 0x6600, URZ ;  /* 0x0000660011057890 */ /* 0x000fe4000fffe0ff */
[----:B------:R-:W-:-:S03]  /*4310*/  UIADD3 UR4, UPT, UPT, UR17, 0x2e600, URZ ;  /* 0x0002e60011047890 */ /* 0x000fc6000fffe0ff */
[----:B---3--:R-:W2:Y:S01]  /*4320*/  LDS R0, [UR17+0x230] ;  /* 0x00023011ff007984 */ /* 0x008ea20008000800 */
[----:B-1----:R-:W-:Y:S02]  /*4330*/  UIADD3 UR6, UPT, UPT, UR6, 0x1f, URZ ;  /* 0x0000001f06067890 */ /* 0x002fe4000fffe0ff */
[----:B------:R-:W-:Y:S02]  /*4340*/  USHF.R.U32.HI UR5, URZ, 0x4, UR5 ;  /* 0x00000004ff057899 */ /* 0x000fe40008011605 */
[----:B------:R-:W-:Y:S02]  /*4350*/  USHF.R.S32.HI UR25, URZ, 0x1f, UR6 ;  /* 0x0000001fff197899 */ /* 0x000fe40008011406 */
[----:B------:R-:W-:Y:S02]  /*4360*/  USHF.R.U32.HI UR4, URZ, 0x4, UR4 ;  /* 0x00000004ff047899 */ /* 0x000fe40008011604 */
[----:B------:R-:W-:Y:S02]  /*4370*/  ULEA.HI UR25, UR25, UR6, URZ, 0x5 ;  /* 0x0000000619197291 */ /* 0x000fe4000f8f28ff */
[----:B------:R-:W-:-:S02]  /*4380*/  ULOP3.LUT UR5, UR5, 0x3fff, URZ, 0xc0, !UPT ;  /* 0x00003fff05057892 */ /* 0x000fc4000f8ec0ff */
[----:B------:R-:W-:Y:S02]  /*4390*/  USHF.R.S32.HI UR25, URZ, 0x5, UR25 ;  /* 0x00000005ff197899 */ /* 0x000fe40008011419 */
[----:B------:R-:W-:Y:S02]  /*43a0*/  ULOP3.LUT UR22, UR4, 0x3fff, URZ, 0xc0, !UPT ;  /* 0x00003fff04167892 */ /* 0x000fe4000f8ec0ff */
[----:B------:R-:W-:Y:S02]  /*43b0*/  UISETP.LT.AND UP0, UPT, UR25, 0x1, UPT ;  /* 0x000000011900788c */ /* 0x000fe4000bf01270 */
[----:B------:R-:W-:Y:S02]  /*43c0*/  ULOP3.LUT UR21, UR5, 0x10000, URZ, 0xfc, !UPT ;  /* 0x0001000005157892 */ /* 0x000fe4000f8efcff */
[----:B------:R-:W-:Y:S02]  /*43d0*/  ULOP3.LUT UR22, UR22, 0x10000, URZ, 0xfc, !UPT ;  /* 0x0001000016167892 */ /* 0x000fe4000f8efcff */
[----:B------:R-:W-:Y:S01]  /*43e0*/  USEL UR31, UR25, 0x1, !UP0 ;  /* 0x00000001191f7887 */ /* 0x000fe2000c000000 */
[----:B------:R-:W-:Y:S01]  /*43f0*/  UMOV UR28, 0x0 ;  /* 0x00000000001c7882 */ /* 0x000fe20000000000 */
[----:B------:R-:W-:Y:S01]  /*4400*/  UMOV UR29, 0x10100010 ;  /* 0x10100010001d7882 */ /* 0x000fe20000000000 */
[----:B------:R-:W-:Y:S01]  /*4410*/  UMOV UR26, 0x0 ;  /* 0x00000000001a7882 */ /* 0x000fe20000000000 */
[----:B------:R-:W-:Y:S01]  /*4420*/  UMOV UR27, 0x10100010 ;  /* 0x10100010001b7882 */ /* 0x000fe20000000000 */
[----:B--2---:R-:W-:-:S15]  /*4430*/  R2UR UR32, R0 ;  /* 0x00000000002072ca */ /* 0x004fde00000e0000 */
.L_x_91:
[C---:B------:R-:W-:Y:S02]  /*4440*/  LEA R0, R8.reuse, UR17, 0x3 ;  /* 0x0000001108007c11 */ /* 0x040fe4000f8e18ff */
[----:B------:R-:W-:Y:S02]  /*4450*/  SHF.L.U32 R5, R3, 0x1f, RZ ;  /* 0x0000001f03057819 */ /* 0x000fe400000006ff */
[----:B------:R-:W-:Y:S02]  /*4460*/  LEA R4, R8, UR17, 0x4 ;  /* 0x0000001108047c11 */ /* 0x000fe4000f8e20ff */
[----:B------:R-:W1:Y:S02]  /*4470*/  SYNCS.PHASECHK.TRANS64.TRYWAIT P0, [R0+URZ+0x180], R5 ;  /* 0x00018005000075a7 */ /* 0x000e6400080011ff */
[----:B-1-3--:R-:W-:Y:S05]  /*4480*/  @!P0 BRA `(.L_x_84) ;  /* 0x0000005400108947 */ /* 0x00afea0003800000 */
.L_x_200:
[----:B-1----:R-:W1:Y:S01]  /*4490*/  LDS.128 R4, [R4+0x210] ;  /* 0x0002100004047984 */ /* 0x002e620000000c00 */
[----:B------:R-:W-:Y:S02]  /*44a0*/  VIADD R0, R0, 0x190 ;  /* 0x0000019000007836 */ /* 0x000fe40000000000 */
[----:B------:R-:W-:Y:S01]  /*44b0*/  VIADD R8, R8, 0x1 ;  /* 0x0000000108087836 */ /* 0x000fe20000000000 */
[----:B------:R-:W-:Y:S01]  /*44c0*/  @!PT LDS RZ, [RZ] ;  /* 0x00000000fffff984 */ /* 0x000fe20000000800 */
[----:B------:R-:W-:Y:S01]  /*44d0*/  @!PT LDS RZ, [RZ] ;  /* 0x00000000fffff984 */ /* 0x000fe20000000800 */
[----:B------:R-:W-:Y:S01]  /*44e0*/  @!PT LDS RZ, [RZ] ;  /* 0x00000000fffff984 */ /* 0x000fe20000000800 */
[----:B------:R-:W-:Y:S01]  /*44f0*/  @!PT LDS RZ, [RZ] ;  /* 0x00000000fffff984 */ /* 0x000fe20000000800 */
[----:B------:R2:W-:Y:S06]  /*4500*/  MEMBAR.ALL.CTA ;  /* 0x0000000000007992 */ /* 0x0005ec0000008000 */
[----:B--2---:R-:W2:Y:S01]  /*4510*/  FENCE.VIEW.ASYNC.S ;  /* 0x00000000000073c6 */ /* 0x004ea20000000000 */
[----:B------:R-:W-:-:S04]  /*4520*/  PRMT R0, RZ, 0x654, R0 ;  /* 0x00000654ff007816 */ /* 0x000fc80000000000 */
[----:B--2---:R2:W-:Y:S01]  /*4530*/  SYNCS.ARRIVE.TRANS64.RED.A1T0 RZ, [R0+URZ], RZ ;  /* 0x000000ff00ff79a7 */ /* 0x0045e200081004ff */
[----:B-1----:R-:W-:Y:S01]  /*4540*/  LOP3.LUT P1, RZ, R6, 0x1, RZ, 0xc0, !PT ;  /* 0x0000000106ff7812 */ /* 0x002fe2000782c0ff */
[----:B--2---:R-:W-:-:S12]  /*4550*/  BRA.U UP3, `(.L_x_85) ;  /* 0x0000000103e07547 */ /* 0x004fd8000b800000 */
[----:B------:R-:W1:Y:S01]  /*4560*/  LDCU UR4, c[0x0][0x38c] ;  /* 0x00007180ff0477ac */ /* 0x000e620008000800 */
[----:B------:R-:W-:Y:S02]  /*4570*/  PLOP3.LUT P2, PT, PT, PT, PT, 0x80, 0x8 ;  /* 0x000000000008781c */ /* 0x000fe40003f4f070 */
[----:B------:R-:W-:Y:S01]  /*4580*/  SHF.L.U32 R5, R9, 0x1f, RZ ;  /* 0x0000001f09057819 */ /* 0x000fe200000006ff */
[----:B------:R-:W-:Y:S02]  /*4590*/  ULEA UR23, UR24, UR17, 0x3 ;  /* 0x0000001118177291 */ /* 0x000fe4000f8e18ff */
[----:B------:R-:W-:Y:S02]  /*45a0*/  ULEA UR18, UR24, UR32, 0x6 ;  /* 0x0000002018127291 */ /* 0x000fe4000f8e30ff */
[----:B-1----:R-:W-:-:S06]  /*45b0*/  UISETP.GE.AND UP0, UPT, UR4, 0x1, UPT ;  /* 0x000000010400788c */ /* 0x002fcc000bf06270 */
[----:B------:R-:W-:-:S05]  /*45c0*/  PLOP3.LUT P0, PT, PT, PT, UP0, 0x80, 0x8 ;  /* 0x000000000008781c */ /* 0x000fca0003f0f008 */
[----:B------:R-:W-:-:S08]  /*45d0*/  @UP0 ULEA UR4, UR15, UR17, 0x3 ;  /* 0x000000110f040291 */ /* 0x000fd0000f8e18ff */
[----:B------:R-:W-:-:S04]  /*45e0*/  @P0 SHF.L.U32 R0, R2, 0x1f, RZ ;  /* 0x0000001f02000819 */ /* 0x000fc800000006ff */
[----:B------:R1:W2:Y:S01]  /*45f0*/  @P0 SYNCS.PHASECHK.TRANS64.TRYWAIT P2, [UR4], R0 ;  /* 0x00000000ff0005a7 */ /* 0x0002a20008041104 */
[----:B------:R-:W3:Y:S02]  /*4600*/  SYNCS.PHASECHK.TRANS64.TRYWAIT P0, [UR23+0x1c0], R5 ;  /* 0x0001c005ff0075a7 */ /* 0x000ee40008001117 */
[----:B-123--:R-:W-:Y:S05]  /*4610*/  @!P0 BRA `(.L_x_86) ;  /* 0x0000005000c08947 */ /* 0x00efea0003800000 */
.L_x_202:
[----:B------:R-:W-:Y:S01]  /*4620*/  UMOV UR19, UR14 ;  /* 0x0000000e00137c82 */ /* 0x000fe20008000000 */
[----:B------:R-:W-:Y:S05]  /*4630*/  BRA.U !UP0, `(.L_x_87) ;  /* 0x0000000108987547 */ /* 0x000fea000b800000 */
[----:B------:R-:W-:Y:S02]  /*4640*/  UIADD3 UR19, UPT, UPT, UR31, UR14, URZ ;  /* 0x0000000e1f137290 */ /* 0x000fe4000fffe0ff */
[----:B------:R-:W-:Y:S01]  /*4650*/  UPLOP3.LUT UP2, UPT, UPT, UPT, UPT, 0x40, 0x4 ;  /* 0x000000000004789c */ /* 0x000fe20003f4e870 */
[----:B------:R-:W-:Y:S01]  /*4660*/  UMOV UR16, UR25 ;  /* 0x0000001900107c82 */ /* 0x000fe20008000000 */
[----:B------:R-:W-:-:S09]  /*4670*/  UMOV UR6, UR15 ;  /* 0x0000000f00067c82 */ /* 0x000fd20008000000 */
.L_x_90:
[----:B--2---:R-:W-:Y:S01]  /*4680*/  ULEA UR5, UR6, UR17, 0x3 ;  /* 0x0000001106057291 */ /* 0x004fe2000f8e18ff */
[----:B---3--:R-:W-:Y:S11]  /*4690*/  @P2 BRA `(.L_x_88) ;  /* 0x00000000000c2947 */ /* 0x008ff60003800000 */
[----:B-1----:R-:W-:Y:S04]  /*46a0*/  SHF.L.U32 R5, R2, 0x1f, RZ ;  /* 0x0000001f02057819 */ /* 0x002fe800000006ff */
[----:B------:R-:W1:Y:S02]  /*46b0*/  SYNCS.PHASECHK.TRANS64.TRYWAIT P0, [UR5], R5 ;  /* 0x00000005ff0075a7 */ /* 0x000e640008001105 */
[----:B-1----:R-:W-:Y:S05]  /*46c0*/  @!P0 BRA `(.L_x_89) ;  /* 0x0000005000ac8947 */ /* 0x002fea0003800000 */
.L_x_88:
[----:B------:R-:W-:Y:S01]  /*46d0*/  UISETP.NE.AND UP0, UPT, UR16, 0x1, UPT ;  /* 0x000000011000788c */ /* 0x000fe2000bf05270 */
[----:B------:R-:W-:Y:S01]  /*46e0*/  PLOP3.LUT P2, PT, PT, PT, PT, 0x80, 0x8 ;  /* 0x000000000008781c */ /* 0x000fe20003f4f070 */
[----:B------:R-:W-:Y:S02]  /*46f0*/  UIADD3 UR4, UPT, UPT, UR6, 0x1, URZ ;  /* 0x0000000106047890 */ /* 0x000fe4000fffe0ff */
[----:B------:R-:W-:Y:S02]  /*4700*/  ULEA UR12, UR6, UR22, 0x7 ;  /* 0x00000016060c7291 */ /* 0x000fe4000f8e38ff */
[----:B------:R-:W-:Y:S01]  /*4710*/  UISETP.NE.AND UP1, UPT, UR4, 0x14, UPT ;  /* 0x000000140400788c */ /* 0x000fe2000bf25270 */
[----:B------:R-:W-:Y:S01]  /*4720*/  PLOP3.LUT P0, PT, PT, PT, UP0, 0x80, 0x8 ;  /* 0x000000000008781c */ /* 0x000fe20003f0f008 */
[----:B------:R-:W-:Y:S02]  /*4730*/  UIADD3 UR10, UPT, UPT, UR12, 0x2, URZ ;  /* 0x000000020c0a7890 */ /* 0x000fe4000fffe0ff */
[----:B------:R-:W-:Y:S02]  /*4740*/  USEL UR7, URZ, 0x1, UP1 ;  /* 0x00000001ff077887 */ /* 0x000fe40008800000 */
[----:B------:R-:W-:Y:S02]  /*4750*/  USEL UR15, UR4, URZ, UP1 ;  /* 0x000000ff040f7287 */ /* 0x000fe40008800000 */
[----:B------:R-:W-:Y:S02]  /*4760*/  UIADD3 UR14, UPT, UPT, UR14, 0x1, URZ ;  /* 0x000000010e0e7890 */ /* 0x000fe4000fffe0ff */
[----:B------:R-:W-:Y:S01]  /*4770*/  @UP0 ULEA UR4, UR15, UR17, 0x3 ;  /* 0x000000110f040291 */ /* 0x000fe2000f8e18ff */
[----:B------:R-:W-:Y:S01]  /*4780*/  LOP3.LUT R2, R2, UR7, RZ, 0x3c, !PT ;  /* 0x0000000702027c12 */ /* 0x000fe2000f8e3cff */
[----:B------:R-:W-:Y:S01]  /*4790*/  UIADD3 UR7, UPT, UPT, UR5, 0xa0, URZ ;  /* 0x000000a005077890 */ /* 0x000fe2000fffe0ff */
[----:B------:R-:W-:Y:S02]  /*47a0*/  UMOV UR13, 0x80004020 ;  /* 0x80004020000d7882 */ /* 0x000fe40000000000 */
[----:B-1----:R-:W-:Y:S01]  /*47b0*/  @P0 SHF.L.U32 R0, R2, 0x1f, RZ ;  /* 0x0000001f02000819 */ /* 0x002fe200000006ff */
[----:B------:R-:W-:Y:S01]  /*47c0*/  UMOV UR5, 0x80004020 ;  /* 0x8000402000057882 */ /* 0x000fe20000000000 */
[----:B------:R-:W-:Y:S01]  /*47d0*/  UMOV UR11, 0x80004020 ;  /* 0x80004020000b7882 */ /* 0x000fe20000000000 */
[----:B------:R-:W-:Y:S01]  /*47e0*/  UMOV UR9, 0x80004020 ;  /* 0x8000402000097882 */ /* 0x000fe20000000000 */
[----:B------:R2:W3:Y:S01]  /*47f0*/  @P0 SYNCS.PHASECHK.TRANS64.TRYWAIT P2, [UR4], R0 ;  /* 0x00000000ff0005a7 */ /* 0x0004e20008041104 */
[----:B------:R-:W-:Y:S02]  /*4800*/  ULEA UR4, UR6, UR21, 0x9 ;  /* 0x0000001506047291 */ /* 0x000fe4000f8e48ff */
[----:B------:R-:W-:Y:S02]  /*4810*/  UISETP.NE.AND UP0, UPT, UR14, UR19, UPT ;  /* 0x000000130e00728c */ /* 0x000fe4000bf05270 */
[----:B------:R-:W-:Y:S02]  /*4820*/  UIADD3 UR8, UPT, UPT, UR4, 0x2, URZ ;  /* 0x0000000204087890 */ /* 0x000fe4000fffe0ff */
[----:B------:R-:W-:Y:S01]  /*4830*/  UIADD3 UR16, UPT, UPT, UR16, -0x1, URZ ;  /* 0xffffffff10107890 */ /* 0x000fe2000fffe0ff */
[----:B------:R-:W-:Y:S02]  /*4840*/  UMOV UR6, UR15 ;  /* 0x0000000f00067c82 */ /* 0x000fe40008000000 */
[----:B------:R2:W-:Y:S01]  /*4850*/  UTCHMMA.2CTA gdesc[UR4], gdesc[UR12], tmem[UR18], tmem[UR28], idesc[UR29], UP2 ;  /* 0x00ff1c0c040075ea */ /* 0x0005e20009200012 */
[----:B------:R-:W-:Y:S03]  /*4860*/  UPLOP3.LUT UP2, UPT, UPT, UPT, UPT, 0x80, 0x8 ;  /* 0x000000000008789c */ /* 0x000fe60003f4f070 */
[----:B------:R2:W-:Y:S01]  /*4870*/  UTCHMMA.2CTA gdesc[UR8], gdesc[UR10], tmem[UR18], tmem[UR26], idesc[UR27], UPT ;  /* 0x00ff1a0a080075ea */ /* 0x0005e2000ba00012 */
[----:B------:R2:W-:Y:S01]  /*4880*/  UTCBAR.2CTA.MULTICAST [UR7], URZ, UR20 ;  /* 0x000000ff070073e9 */ /* 0x0005e20008200814 */
[----:B------:R-:W-:Y:S06]  /*4890*/  BRA.U UP0, `(.L_x_90) ;  /* 0xfffffffd00787547 */ /* 0x000fec000b83ffff */
.L_x_87:
[----:B--2---:R-:W-:Y:S01]  /*48a0*/  UIADD3 UR4, UPT, UPT, UR23, 0x1a0, URZ ;  /* 0x000001a017047890 */ /* 0x004fe2000fffe0ff */
[----:B------:R-:W-:-:S08]  /*48b0*/  UMOV UR14, UR19 ;  /* 0x00000013000e7c82 */ /* 0x000fd00008000000 */
[----:B------:R2:W-:Y:S01]  /*48c0*/  UTCBAR.2CTA.MULTICAST [UR4], URZ, UR30 ;  /* 0x000000ff040073e9 */ /* 0x0005e2000820081e */
[----:B------:R-:W-:Y:S02]  /*48d0*/  NOP ;  /* 0x0000000000007918 */ /* 0x000fe40000000000 */
.L_x_85:
[----:B--2---:R-:W-:Y:S01]  /*48e0*/  UIADD3 UR4, UPT, UPT, UR24, 0x1, URZ ;  /* 0x0000000118047890 */ /* 0x004fe2000fffe0ff */
[----:B------:R-:W-:-:S03]  /*48f0*/  ISETP.NE.AND P0, PT, R8, 0x2, PT ;  /* 0x000000020800780c */ /* 0x000fc60003f05270 */
[----:B------:R-:W-:Y:S01]  /*4900*/  UISETP.NE.AND UP0, UPT, UR4, 0x4, UPT ;  /* 0x000000040400788c */ /* 0x000fe2000bf05270 */
[----:B-1----:R-:W-:Y:S02]  /*4910*/  SEL R0, RZ, 0x1, P0 ;  /* 0x00000001ff007807 */ /* 0x002fe40000000000 */
[----:B------:R-:W-:Y:S01]  /*4920*/  SEL R8, R8, RZ, P0 ;  /* 0x000000ff08087207 */ /* 0x000fe20000000000 */
[----:B------:R-:W-:Y:S01]  /*4930*/  USEL UR5, URZ, 0x1, UP0 ;  /* 0x00000001ff057887 */ /* 0x000fe20008000000 */
[----:B------:R-:W-:Y:S01]  /*4940*/  LOP3.LUT R3, R3, R0, RZ, 0x3c, !PT ;  /* 0x0000000003037212 */ /* 0x000fe200078e3cff */
[----:B------:R-:W-:-:S04]  /*4950*/  USEL UR24, UR4, URZ, UP0 ;  /* 0x000000ff04187287 */ /* 0x000fc80008000000 */
[----:B------:R-:W-:Y:S01]  /*4960*/  LOP3.LUT R9, R9, UR5, RZ, 0x3c, !PT ;  /* 0x0000000509097c12 */ /* 0x000fe2000f8e3cff */
[----:B------:R-:W-:Y:S07]  /*4970*/  @P1 BRA `(.L_x_91) ;  /* 0xfffffff800b01947 */ /* 0x000fee000383ffff */
[----:B------:R-:W1:Y:S01]  /*4980*/  S2UR UR8, SR_CgaCtaId ;  /* 0x00000000000879c3 */ /* 0x000e620000008800 */
[----:B------:R-:W-:Y:S01]  /*4990*/  ELECT P0, URZ, PT ;  /* 0x0000000000ff782f */ /* 0x000fe20003800000 */
[----:B------:R-:W-:Y:S01]  /*49a0*/  HFMA2 R0, -RZ, RZ, 0, 5.9604644775390625e-08 ;  /* 0x00000001ff007431 */ /* 0x000fe200000001ff */
[----:B------:R-:W-:-:S05]  /*49b0*/  UMOV UR4, 0x40 ;  /* 0x0000004000047882 */ /* 0x000fca0000000000 */
[----:B------:R-:W-:Y:S01]  /*49c0*/  UVIRTCOUNT.DEALLOC.SMPOOL 0x80 ;  /* 0x000000800000784c */ /* 0x000fe20000000000 */
[----:B------:R-:W-:Y:S02]  /*49d0*/  UISETP.NE.AND UP1, UPT, UR33, URZ, UPT ;  /* 0x000000ff2100728c */ /* 0x000fe4000bf25270 */
[----:B-1----:R-:W-:-:S09]  /*49e0*/  ULEA UR8, UR8, UR4, 0x18 ;  /* 0x0000000408087291 */ /* 0x002fd2000f8ec0ff */
[----:B------:R1:W-:Y:S01]  /*49f0*/  @P0 STS.U8 [UR8+0x1c], R0 ;  /* 0x00001c00ff000988 */ /* 0x0003e20008000008 */
[----:B------:R-:W-:Y:S05]  /*4a00*/  BRA.U UP1, `(.L_x_92) ;  /* 0x0000000101a07547 */ /* 0x000fea000b800000 */
[----:B------:R-:W-:Y:S01]  /*4a10*/  UIADD3 UR7, UPT, UPT, UR17, 0x1c0, URZ ;  /* 0x000001c011077890 */ /* 0x000fe2000fffe0ff */
[----:B------:R-:W-:-:S03]  /*4a20*/  SHF.L.U32 R3, R9, 0x1f, RZ ;  /* 0x0000001f09037819 */ /* 0x000fc600000006ff */
[----:B------:R-:W-:-:S09]  /*4a30*/  ULEA UR4, UR24, UR7, 0x3 ;  /* 0x0000000718047291 */ /* 0x000fd2000f8e18ff */
[----:B------:R-:W2:Y:S02]  /*4a40*/  SYNCS.PHASECHK.TRANS64.TRYWAIT P0, [UR4], R3 ;  /* 0x00000003ff0075a7 */ /* 0x000ea40008001104 */
[----:B--2---:R-:W-:Y:S05]  /*4a50*/  @!P0 BRA `(.L_x_93) ;  /* 0x0000004c00e08947 */ /* 0x004fea0003800000 */
.L_x_205:
        /* <DEDUP_REMOVED lines=9> */
.L_x_207:
        /* <DEDUP_REMOVED lines=9> */
.L_x_209:
[----:B------:R-:W-:-:S04]  /*4b80*/  UIADD3 UR4, UPT, UPT, UR4, 0x1, URZ ;  /* 0x0000000104047890 */ /* 0x000fc8000fffe0ff */
[----:B------:R-:W-:-:S04]  /*4b90*/  UISETP.NE.AND UP0, UPT, UR4, 0x4, UPT ;  /* 0x000000040400788c */ /* 0x000fc8000bf05270 */
[----:B------:R-:W-:Y:S02]  /*4ba0*/  USEL UR5, URZ, 0x1, UP0 ;  /* 0x00000001ff057887 */ /* 0x000fe40008000000 */
[----:B------:R-:W-:-:S04]  /*4bb0*/  USEL UR4, UR4, URZ, UP0 ;  /* 0x000000ff04047287 */ /* 0x000fc80008000000 */
[----:B------:R-:W-:Y:S01]  /*4bc0*/  ULEA UR4, UR4, UR7, 0x3 ;  /* 0x0000000704047291 */ /* 0x000fe2000f8e18ff */
[----:B-1----:R-:W-:-:S04]  /*4bd0*/  LOP3.LUT R3, R2, UR5, RZ, 0x3c, !PT ;  /* 0x0000000502037c12 */ /* 0x002fc8000f8e3cff */
[----:B------:R-:W-:Y:S01]  /*4be0*/  SHF.L.U32 R3, R3, 0x1f, RZ ;  /* 0x0000001f03037819 */ /* 0x000fe200000006ff */
[----:B------:R-:W-:-:S04]  /*4bf0*/  IMAD.U32 R0, RZ, RZ, UR4 ;  /* 0x00000004ff007e24 */ /* 0x000fc8000f8e00ff */
[----:B------:R1:W2:Y:S03]  /*4c00*/  SYNCS.PHASECHK.TRANS64.TRYWAIT P0, [R0+URZ], R3 ;  /* 0x00000003000075a7 */ /* 0x0002a600080011ff */
[----:B--2---:R-:W-:Y:S05]  /*4c10*/  @!P0 NANOSLEEP.SYNCS 0x989680 ;  /* 0x009896800000895d */ /* 0x004fea0003900000 */
[----:B------:R-:W2:Y:S02]  /*4c20*/  @!P0 SYNCS.PHASECHK.TRANS64 P0, [R0+URZ], R3 ;  /* 0x00000003000085a7 */ /* 0x000ea400080010ff */
[----:B--2---:R-:W-:Y:S05]  /*4c30*/  @P0 BRA `(.L_x_96) ;  /* 0x0000000000200947 */ /* 0x004fea0003800000 */
.L_x_97:
[----:B--2---:R2:W4:Y:S02]  /*4c40*/  SYNCS.PHASECHK.TRANS64.TRYWAIT P0, [R0+URZ], R3 ;  /* 0x00000003000075a7 */ /* 0x00452400080011ff */
[----:B----4-:R-:W-:Y:S05]  /*4c50*/  @!P0 NANOSLEEP.SYNCS 0x989680 ;  /* 0x009896800000895d */ /* 0x010fea0003900000 */
[----:B------:R-:W4:Y:S02]  /*4c60*/  @!P0 SYNCS.PHASECHK.TRANS64 P0, [R0+URZ], R3 ;  /* 0x00000003000085a7 */ /* 0x000f2400080010ff */
[----:B----4-:R-:W-:Y:S05]  /*4c70*/  @!P0 BRA `(.L_x_97) ;  /* 0xfffffffc00f08947 */ /* 0x010fea000383ffff */
[----:B------:R-:W-:Y:S05]  /*4c80*/  BRA `(.L_x_96) ;  /* 0x00000000000c7947 */ /* 0x000fea0003800000 */
.L_x_92:
[----:B------:R-:W-:-:S04]  /*4c90*/  UIADD3 UR4, UPT, UPT, UR17, 0x200, URZ ;  /* 0x0000020011047890 */ /* 0x000fc8000fffe0ff */
[----:B------:R-:W-:-:S09]  /*4ca0*/  UPRMT UR4, UR34, 0x654, UR4 ;  /* 0x0000065422047896 */ /* 0x000fd20008000004 */
[----:B------:R-:W-:Y:S03]  /*4cb0*/  SYNCS.ARRIVE.TRANS64.RED.A1T0 RZ, [UR4], RZ ;  /* 0x000000ffffff79a7 */ /* 0x000fe60008100404 */
.L_x_96:
[----:B-12---:R-:W-:Y:S01]  /*4cc0*/  SHF.L.U32 R3, RZ, 0x1f, RZ ;  /* 0x0000001fff037819 */ /* 0x006fe200000006ff */
[----:B------:R-:W-:Y:S01]  /*4cd0*/  UIADD3 UR4, UPT, UPT, UR17, 0x200, URZ ;  /* 0x0000020011047890 */ /* 0x000fe2000fffe0ff */
[----:B------:R-:W-:Y:S02]  /*4ce0*/  PLOP3.LUT P0, PT, PT, PT, UP1, 0x80, 0x8 ;  /* 0x000000000008781c */ /* 0x000fe40003f0f018 */
[----:B------:R-:W1:Y:S02]  /*4cf0*/  SYNCS.PHASECHK.TRANS64.TRYWAIT P1, [UR17+0x200], R3 ;  /* 0x00020003ff0075a7 */ /* 0x000e640008021111 */
[----:B-1----:R-:W-:Y:S09]  /*4d00*/  @!P1 BRA `(.L_x_98) ;  /* 0x0000004c007c9947 */ /* 0x002ff20003800000 */
.L_x_211:
[----:B------:R-:W-:Y:S01]  /*4d10*/  @!UP1 UPRMT UR4, UR34, 0x654, UR4 ;  /* 0x0000065422049896 */ /* 0x000fe20008000004 */
[----:B------:R-:W-:Y:S01]  /*4d20*/  UMOV UR5, 0xffff ;  /* 0x0000ffff00057882 */ /* 0x000fe20000000000 */
[----:B------:R-:W-:-:S07]  /*4d30*/  UMOV UR6, 0x1 ;  /* 0x0000000100067882 */ /* 0x000fce0000000000 */
[----:B------:R-:W-:Y:S01]  /*4d40*/  @!P0 SYNCS.ARRIVE.TRANS64.RED.A1T0 RZ, [UR4], RZ ;  /* 0x000000ffffff89a7 */ /* 0x000fe20008100404 */
[----:B------:R-:W-:Y:S01]  /*4d50*/  NOP ;  /* 0x0000000000007918 */ /* 0x000fe20000000000 */
[----:B-1----:R-:W1:Y:S01]  /*4d60*/  LDS R0, [UR8+0x14] ;  /* 0x00001408ff007984 */ /* 0x002e620008000800 */
[----:B------:R-:W-:-:S04]  /*4d70*/  ULOP3.LUT UR4, UR32, 0xffff, URZ, 0xc0, !UPT ;  /* 0x0000ffff20047892 */ /* 0x000fc8000f8ec0ff */
[----:B------:R-:W-:-:S04]  /*4d80*/  USHF.R.U32.HI UR4, URZ, 0x5, UR4 ;  /* 0x00000005ff047899 */ /* 0x000fc80008011604 */
[----:B------:R-:W-:Y:S02]  /*4d90*/  USHF.L.U32 UR5, UR5, UR4, URZ ;  /* 0x0000000405057299 */ /* 0x000fe400080006ff */
[----:B------:R-:W-:-:S04]  /*4da0*/  USHF.L.U32 UR4, UR6, UR4, URZ ;  /* 0x0000000406047299 */ /* 0x000fc800080006ff */
[----:B-1----:R-:W-:-:S04]  /*4db0*/  LOP3.LUT R0, R0, UR5, RZ, 0xc0, !PT ;  /* 0x0000000500007c12 */ /* 0x002fc8000f8ec0ff */
[----:B------:R-:W-:-:S13]  /*4dc0*/  ISETP.NE.AND P0, PT, R0, UR5, PT ;  /* 0x0000000500007c0c */ /* 0x000fda000bf05270 */
[----:B------:R-:W-:Y:S05]  /*4dd0*/  @P0 BRA `(.L_x_99) ;  /* 0x0000000000580947 */ /* 0x000fea0003800000 */
[----:B------:R-:W1:Y:S02]  /*4de0*/  LDS R0, [UR8+0x18] ;  /* 0x00001808ff007984 */ /* 0x000e640008000800 */
[----:B-1----:R-:W-:-:S04]  /*4df0*/  LOP3.LUT R0, R0, UR4, RZ, 0xc0, !PT ;  /* 0x0000000400007c12 */ /* 0x002fc8000f8ec0ff */
[----:B------:R-:W-:-:S13]  /*4e00*/  ISETP.NE.AND P0, PT, R0, UR4, PT ;  /* 0x0000000400007c0c */ /* 0x000fda000bf05270 */
[----:B------:R-:W-:Y:S05]  /*4e10*/  @P0 BRA `(.L_x_100) ;  /* 0x00000000003c0947 */ /* 0x000fea0003800000 */
[----:B------:R-:W1:Y:S01]  /*4e20*/  S2R R2, SR_LANEID ;  /* 0x0000000000027919 */ /* 0x000e620000000000 */
[----:B------:R-:W-:Y:S01]  /*4e30*/  ULOP3.LUT UR5, URZ, UR5, URZ, 0x33, !UPT ;  /* 0x00000005ff057292 */ /* 0x000fe2000f8e33ff */
[----:B------:R-:W-:Y:S01]  /*4e40*/  LOP3.LUT R4, RZ, UR4, RZ, 0x33, !PT ;  /* 0x00000004ff047c12 */ /* 0x000fe2000f8e33ff */
[----:B------:R-:W-:Y:S02]  /*4e50*/  VOTEU.ANY UR4, UPT, PT ;  /* 0x0000000000047886 */ /* 0x000fe400038e0100 */
[----:B------:R-:W-:Y:S01]  /*4e60*/  UFLO.U32 UR4, UR4 ;  /* 0x00000004000472bd */ /* 0x000fe200080e0000 */
[----:B------:R-:W2:Y:S01]  /*4e70*/  REDUX UR6, R4 ;  /* 0x00000000040673c4 */ /* 0x000ea20000000000 */
[----:B------:R-:W-:-:S06]  /*4e80*/  IMAD.U32 R0, RZ, RZ, UR5 ;  /* 0x00000005ff007e24 */ /* 0x000fcc000f8e00ff */
[----:B------:R4:W-:Y:S01]  /*4e90*/  UTCATOMSWS.AND URZ, UR5 ;  /* 0x0000000500ff79e3 */ /* 0x0009e20008000000 */
[----:B------:R-:W3:Y:S01]  /*4ea0*/  REDUX UR7, R0 ;  /* 0x00000000000773c4 */ /* 0x000ee20000000000 */
[----:B-1----:R-:W-:Y:S01]  /*4eb0*/  ISETP.EQ.U32.AND P0, PT, R2, UR4, PT ;  /* 0x0000000402007c0c */ /* 0x002fe2000bf02070 */
[----:B--2---:R-:W-:Y:S01]  /*4ec0*/  IMAD.U32 R2, RZ, RZ, UR6 ;  /* 0x00000006ff027e24 */ /* 0x004fe2000f8e00ff */
[----:B---3--:R-:W-:-:S11]  /*4ed0*/  MOV R3, UR7 ;  /* 0x0000000700037c02 */ /* 0x008fd60008000f00 */
[----:B------:R4:W-:Y:S04]  /*4ee0*/  @P0 ATOMS.AND RZ, [UR8+0x14], R3 ;  /* 0x00001403ffff098c */ /* 0x0009e8000a800008 */
[----:B------:R4:W-:Y:S01]  /*4ef0*/  @P0 ATOMS.AND RZ, [UR8+0x18], R2 ;  /* 0x00001802ffff098c */ /* 0x0009e2000a800008 */
[----:B------:R-:W-:Y:S05]  /*4f00*/  BRA `(.L_x_101) ;  /* 0x0000000000147947 */ /* 0x000fea0003800000 */
.L_x_100:
[----:B------:R-:W-:Y:S02]  /*4f10*/  MOV R2, 0x4f30 ;  /* 0x00004f3000027802 */ /* 0x000fe40000000f00 */
[----:B---3-5:R-:W-:Y:S05]  /*4f20*/  CALL.REL.NOINC `($__internal_0_$__cuda_sm10x_tcgen05_guardrail_trap_col_being_dealloced_not_returned_by_alloc) ;  /* 0x0000004c00e87944 */ /* 0x028fea0003c00000 */
[----:B------:R-:W-:Y:S05]  /*4f30*/  BRA `(.L_x_101) ;  /* 0x0000000000087947 */ /* 0x000fea0003800000 */
.L_x_99:
[----:B------:R-:W-:Y:S02]  /*4f40*/  MOV R2, 0x4f60 ;  /* 0x00004f6000027802 */ /* 0x000fe40000000f00 */
[----:B---3-5:R-:W-:Y:S05]  /*4f50*/  CALL.REL.NOINC `($__internal_2_$__cuda_sm10x_tcgen05_guardrail_trap_unallocated_columns_being_dealloced) ;  /* 0x0000004c00f47944 */ /* 0x028fea0003c00000 */
.L_x_101:
[----:B------:R-:W-:Y:S01]  /*4f60*/  NOP ;  /* 0x0000000000007918 */ /* 0x000fe20000000000 */
[----:B----4-:R-:W-:Y:S05]  /*4f70*/  EXIT ;  /* 0x000000000000794d */ /* 0x010fea0003800000 */
.L_x_72:
[----:B------:R-:W-:-:S09]  /*4f80*/  UISETP.NE.OR UP0, UPT, UR22, 0x3, !UP4 ;  /* 0x000000031600788c */ /* 0x000fd2000e705670 */
[----:B------:R-:W-:Y:S05]  /*4f90*/  BRA.U UP0, `(.L_x_102) ;  /* 0x0000000d00fc7547 */ /* 0x000fea000b800000 */
[----:B------:R-:W2:Y:S01]  /*4fa0*/  S2UR UR6, SR_CgaCtaId ;  /* 0x00000000000679c3 */ /* 0x000ea20000008800 */
[----:B------:R-:W3:Y:S01]  /*4fb0*/  LDCU UR33, c[0x0][0x370] ;  /* 0x00006e00ff2177ac */ /* 0x000ee20008000800 */
[----:B------:R-:W-:Y:S02]  /*4fc0*/  HFMA2 R13, -RZ, RZ, 0, 0 ;  /* 0x00000000ff0d7431 */ /* 0x000fe400000001ff */
[----:B------:R-:W-:Y:S01]  /*4fd0*/  IMAD.MOV.U32 R15, RZ, RZ, 0x1 ;  /* 0x00000001ff0f7424 */ /* 0x000fe200078e00ff */
[----:B------:R-:W-:Y:S01]  /*4fe0*/  MOV R7, 0x2000 ;  /* 0x0000200000077802 */ /* 0x000fe20000000f00 */
[----:B------:R-:W3:Y:S01]  /*4ff0*/  LDCU.128 UR28, c[0x0][0xb10] ;  /* 0x00016200ff1c77ac */ /* 0x000ee20008000c00 */
[----:B------:R-:W-:Y:S01]  /*5000*/  IMAD.MOV.U32 R14, RZ, RZ, RZ ;  /* 0x000000ffff0e7224 */ /* 0x000fe200078e00ff */
[----:B------:R-:W4:Y:S01]  /*5010*/  LDC.64 R16, c[0x0][0x348] ;  /* 0x0000d200ff107b82 */ /* 0x000f220000000a00 */
[----:B------:R-:W1:Y:S01]  /*5020*/  LDCU UR27, c[0x0][0x374] ;  /* 0x00006e80ff1b77ac */ /* 0x000e620008000800 */
[----:B------:R-:W1:Y:S06]  /*5030*/  LDCU UR15, c[0x0][0xb0c] ;  /* 0x00016180ff0f77ac */ /* 0x000e6c0008000800 */
[----:B------:R-:W4:Y:S01]  /*5040*/  LDC.64 R2, c[0x0][0x888] ;  /* 0x00022200ff027b82 */ /* 0x000f220000000a00 */
[----:B------:R-:W1:Y:S01]  /*5050*/  LDCU UR38, c[0x0][0xb20] ;  /* 0x00016400ff2677ac */ /* 0x000e620008000800 */
[----:B------:R-:W1:Y:S06]  /*5060*/  LDCU UR4, c[0x0][0xb30] ;  /* 0x00016600ff0477ac */ /* 0x000e6c0008000800 */
[----:B------:R-:W4:Y:S01]  /*5070*/  LDC.64 R4, c[0x0][0x890] ;  /* 0x00022400ff047b82 */ /* 0x000f220000000a00 */
[----:B------:R-:W-:Y:S01]  /*5080*/  UMOV UR24, 0x400 ;  /* 0x0000040000187882 */ /* 0x000fe20000000000 */
[----:B------:R-:W-:-:S02]  /*5090*/  UPLOP3.LUT UP3, UPT, UPT, UPT, UPT, 0x40, 0x4 ;  /* 0x000000000004789c */ /* 0x000fc40003f6e870 */
[----:B--2---:R-:W-:Y:S02]  /*50a0*/  ULEA UR24, UR6, UR24, 0x18 ;  /* 0x0000001806187291 */ /* 0x004fe4000f8ec0ff */
[----:B---3--:R-:W-:Y:S02]  /*50b0*/  UIMAD.WIDE.U32 UR6, UR33, UR28, URZ ;  /* 0x0000001c210672a5 */ /* 0x008fe4000f8e00ff */
[----:B-1----:R-:W-:Y:S02]  /*50c0*/  UIMAD.WIDE.U32 UR8, UR27, UR31, URZ ;  /* 0x0000001f1b0872a5 */ /* 0x002fe4000f8e00ff */
[----:B------:R-:W-:Y:S02]  /*50d0*/  UISETP.GE.AND UP0, UPT, UR40, 0x1, UPT ;  /* 0x000000012800788c */ /* 0x000fe4000bf06270 */
[----:B------:R-:W-:Y:S01]  /*50e0*/  UISETP.NE.AND UP4, UPT, UR40, 0x1, UPT ;  /* 0x000000012800788c */ /* 0x000fe2000bf85270 */
[----:B------:R-:W-:Y:S02]  /*50f0*/  UMOV UR6, UR7 ;  /* 0x0000000700067c82 */ /* 0x000fe40008000000 */
[----:B------:R-:W-:Y:S01]  /*5100*/  UMOV UR34, UR9 ;  /* 0x0000000900227c82 */ /* 0x000fe20008000000 */
[----:B------:R-:W1:Y:S01]  /*5110*/  LDCU.64 UR16, c[0x0][0xb28] ;  /* 0x00016500ff1077ac */ /* 0x000e620008000a00 */
[----:B------:R-:W-:-:S02]  /*5120*/  UISETP.NE.AND UP6, UPT, UR15, 0x1, UPT ;  /* 0x000000010f00788c */ /* 0x000fc4000bfc5270 */
[----:B------:R-:W-:Y:S02]  /*5130*/  UISETP.NE.AND UP5, UPT, UR30, 0x1, UPT ;  /* 0x000000011e00788c */ /* 0x000fe4000bfa5270 */
[----:B------:R-:W-:Y:S02]  /*5140*/  USHF.R.U32.HI UR35, URZ, UR29, UR6 ;  /* 0x0000001dff237299 */ /* 0x000fe40008011606 */
[----:B------:R-:W-:Y:S02]  /*5150*/  USHF.R.U32.HI UR34, URZ, UR38, UR34 ;  /* 0x00000026ff227299 */ /* 0x000fe40008011622 */
[----:B------:R-:W-:Y:S01]  /*5160*/  UISETP.NE.AND UP2, UPT, UR4, 0x1, UPT ;  /* 0x000000010400788c */ /* 0x000fe2000bf45270 */
[----:B------:R-:W-:-:S10]  /*5170*/  UMOV UR12, URZ ;  /* 0x000000ff000c7c82 */ /* 0x000fd40008000000 */
.L_x_111:
[C---:B------:R-:W-:Y:S02]  /*5180*/  LEA R12, R14.reuse, UR24, 0x3 ;  /* 0x000000180e0c7c11 */ /* 0x040fe4000f8e18ff */
[----:B------:R-:W-:Y:S02]  /*5190*/  SHF.L.U32 R9, R13, 0x1f, RZ ;  /* 0x0000001f0d097819 */ /* 0x000fe400000006ff */
[----:B------:R-:W-:Y:S02]  /*51a0*/  LEA R10, R14, UR24, 0x4 ;  /* 0x000000180e0a7c11 */ /* 0x000fe4000f8e20ff */
[----:B------:R-:W2:Y:S02]  /*51b0*/  SYNCS.PHASECHK.TRANS64.TRYWAIT P0, [R12+URZ+0x180], R9 ;  /* 0x000180090c0075a7 */ /* 0x000ea400080011ff */
[----:B--23--:R-:W-:Y:S05]  /*51c0*/  @!P0 BRA `(.L_x_103) ;  /* 0x0000004800648947 */ /* 0x00cfea0003800000 */
.L_x_212:
[----:B--2---:R-:W2:Y:S01]  /*51d0*/  LDS.128 R8, [R10+0x210] ;  /* 0x000210000a087984 */ /* 0x004ea20000000c00 */
[----:B------:R-:W-:Y:S01]  /*51e0*/  UISETP.GE.AND UP0, UPT, UR40, 0x1, UPT ;  /* 0x000000012800788c */ /* 0x000fe2000bf06270 */
[----:B------:R-:W-:Y:S01]  /*51f0*/  @!PT LDS RZ, [RZ] ;  /* 0x00000000fffff984 */ /* 0x000fe20000000800 */
[----:B------:R-:W-:Y:S01]  /*5200*/  @!PT LDS RZ, [RZ] ;  /* 0x00000000fffff984 */ /* 0x000fe20000000800 */
[----:B------:R-:W-:Y:S01]  /*5210*/  @!PT LDS RZ, [RZ] ;  /* 0x00000000fffff984 */ /* 0x000fe20000000800 */
[----:B------:R-:W-:Y:S01]  /*5220*/  @!PT LDS RZ, [RZ] ;  /* 0x00000000fffff984 */ /* 0x000fe20000000800 */
[----:B------:R3:W-:Y:S06]  /*5230*/  MEMBAR.ALL.CTA ;  /* 0x0000000000007992 */ /* 0x0007ec0000008000 */
[----:B---3--:R-:W3:Y:S01]  /*5240*/  FENCE.VIEW.ASYNC.S ;  /* 0x00000000000073c6 */ /* 0x008ee20000000000 */
[----:B--2---:R-:W-:Y:S11]  /*5250*/  LOP3.LUT P0, RZ, R10, 0x1, RZ, 0xc0, !PT ;  /* 0x000000010aff7812 */ /* 0x004ff6000780c0ff */
[----:B------:R-:W-:Y:S02]  /*5260*/  @!UPT UIADD3 URZ, UPT, UPT, URZ, URZ, URZ ;  /* 0x000000fffffff290 */ /* 0x000fe4000fffe0ff */
[----:B---3--:R-:W-:Y:S01]  /*5270*/  VOTEU.ANY UP1, P0 ;  /* 0x0000000000ff7886 */ /* 0x008fe20000020100 */
[----:B------:R-:W-:Y:S11]  /*5280*/  PLOP3.LUT P0, PT, PT, PT, UP1, 0x80, 0x8 ;  /* 0x000000000008781c */ /* 0x000ff60003f0f018 */
[----:B------:R-:W-:Y:S02]  /*5290*/  @!UPT UIADD3 URZ, UPT, UPT, URZ, URZ, URZ ;  /* 0x000000fffffff290 */ /* 0x000fe4000fffe0ff */
[----:B------:R-:W-:Y:S02]  /*52a0*/  @P0 SHF.R.U32.HI R0, RZ, 0x10, R9 ;  /* 0x00000010ff000819 */ /* 0x000fe40000011609 */
[----:B------:R-:W-:Y:S02]  /*52b0*/  @P0 MOV R6, R8 ;  /* 0x0000000800060202 */ /* 0x000fe40000000f00 */
[----:B------:R-:W-:Y:S01]  /*52c0*/  @P0 R2UR UR4, R0 ;  /* 0x00000000000402ca */ /* 0x000fe200000e0000 */
[----:B------:R-:W-:Y:S01]  /*52d0*/  VIADD R0, R12, 0x190 ;  /* 0x000001900c007836 */ /* 0x000fe20000000000 */
[----:B------:R-:W-:Y:S02]  /*52e0*/  @P0 LOP3.LUT R8, R9, 0xffff, RZ, 0xc0, !PT ;  /* 0x0000ffff09080812 */ /* 0x000fe400078ec0ff */
[----:B------:R-:W-:Y:S02]  /*52f0*/  @P0 R2UR UR6, R6 ;  /* 0x00000000060602ca */ /* 0x000fe400000e0000 */
[----:B------:R-:W-:Y:S02]  /*5300*/  PRMT R0, RZ, 0x654, R0 ;  /* 0x00000654ff007816 */ /* 0x000fe40000000000 */
[----:B------:R-:W-:Y:S02]  /*5310*/  @P0 R2UR UR5, R8 ;  /* 0x00000000080502ca */ /* 0x000fe400000e0000 */
[----:B------:R2:W-:Y:S03]  /*5320*/  SYNCS.ARRIVE.TRANS64.RED.A1T0 RZ, [R0+URZ], RZ ;  /* 0x000000ff00ff79a7 */ /* 0x0005e600081004ff */
[----:B------:R-:W-:Y:S04]  /*5330*/  @UP1 UMOV UR26, UR4 ;  /* 0x00000004001a1c82 */ /* 0x000fe80008000000 */
[----:B------:R-:W-:Y:S04]  /*5340*/  @UP1 UMOV UR14, UR6 ;  /* 0x00000006000e1c82 */ /* 0x000fe80008000000 */
[----:B------:R-:W-:Y:S01]  /*5350*/  @UP1 UMOV UR13, UR5 ;  /* 0x00000005000d1c82 */ /* 0x000fe20008000000 */
[----:B------:R-:W-:Y:S05]  /*5360*/  BRA.U !UP0, `(.L_x_104) ;  /* 0x0000000108a47547 */ /* 0x000fea000b800000 */
[----:B------:R-:W-:Y:S02]  /*5370*/  UIMAD.WIDE.U32 UR8, UR13, UR31, URZ ;  /* 0x0000001f0d0872a5 */ /* 0x000fe4000f8e00ff */
[----:B------:R-:W-:Y:S02]  /*5380*/  UIMAD.WIDE.U32 UR10, UR14, UR28, URZ ;  /* 0x0000001c0e0a72a5 */ /* 0x000fe4000f8e00ff */
[----:B------:R-:W-:Y:S02]  /*5390*/  USEL UR4, UR27, UR34, !UP5 ;  /* 0x000000221b047287 */ /* 0x000fe4000e800000 */
[----:B------:R-:W-:Y:S02]  /*53a0*/  USEL UR7, UR33, UR35, !UP6 ;  /* 0x0000002321077287 */ /* 0x000fe4000f000000 */
[----:B-1----:R-:W-:Y:S02]  /*53b0*/  UIMAD.WIDE.U32 UR18, UR4, UR16, URZ ;  /* 0x00000010041272a5 */ /* 0x002fe4000f8e00ff */
[----:B------:R-:W-:Y:S01]  /*53c0*/  UIMAD.WIDE.U32 UR20, UR7, UR16, URZ ;  /* 0x00000010071472a5 */ /* 0x000fe2000f8e00ff */
[----:B------:R-:W-:Y:S02]  /*53d0*/  UMOV UR5, UR9 ;  /* 0x0000000900057c82 */ /* 0x000fe40008000000 */
[----:B------:R-:W-:Y:S03]  /*53e0*/  USHF.R.U32.HI UR6, URZ, UR38, UR5 ;  /* 0x00000026ff067299 */ /* 0x000fe60008011605 */
[----:B------:R-:W-:Y:S01]  /*53f0*/  UMOV UR5, UR11 ;  /* 0x0000000b00057c82 */ /* 0x000fe20008000000 */
[----:B------:R-:W-:Y:S02]  /*5400*/  USEL UR6, UR13, UR6, !UP5 ;  /* 0x000000060d067287 */ /* 0x000fe4000e800000 */
[----:B------:R-:W-:Y:S02]  /*5410*/  USHF.R.U32.HI UR8, URZ, UR29, UR5 ;  /* 0x0000001dff087299 */ /* 0x000fe40008011605 */
[----:B------:R-:W-:Y:S01]  /*5420*/  UIMAD.WIDE.U32 UR10, UR6, UR16, URZ ;  /* 0x00000010060a72a5 */ /* 0x000fe2000f8e00ff */
[----:B------:R-:W-:Y:S02]  /*5430*/  UMOV UR5, UR19 ;  /* 0x0000001300057c82 */ /* 0x000fe40008000000 */
[----:B------:R-:W-:Y:S03]  /*5440*/  @UP4 USHF.R.U32.HI UR4, URZ, UR17, UR5 ;  /* 0x00000011ff044299 */ /* 0x000fe60008011605 */
[----:B------:R-:W-:Y:S01]  /*5450*/  UMOV UR5, UR21 ;  /* 0x0000001500057c82 */ /* 0x000fe20008000000 */
[----:B------:R-:W-:Y:S02]  /*5460*/  UIMAD UR4, UR40, UR4, URZ ;  /* 0x00000004280472a4 */ /* 0x000fe4000f8e02ff */
[----:B------:R-:W-:Y:S02]  /*5470*/  @UP4 USHF.R.U32.HI UR7, URZ, UR17, UR5 ;  /* 0x00000011ff074299 */ /* 0x000fe40008011605 */
[----:B------:R-:W-:Y:S02]  /*5480*/  USEL UR5, UR14, UR8, !UP6 ;  /* 0x000000080e057287 */ /* 0x000fe4000f000000 */
[----:B------:R-:W-:Y:S02]  /*5490*/  UIMAD UR8, UR40, UR7, URZ ;  /* 0x00000007280872a4 */ /* 0x000fe4000f8e02ff */
[----:B------:R-:W-:Y:S03]  /*54a0*/  UISETP.GE.AND UP0, UPT, UR6, UR4, UPT ;  /* 0x000000040600728c */ /* 0x000fe6000bf06270 */
[----:B------:R-:W-:Y:S01]  /*54b0*/  UMOV UR4, UR11 ;  /* 0x0000000b00047c82 */ /* 0x000fe20008000000 */
[----:B------:R-:W-:Y:S02]  /*54c0*/  UISETP.GE.OR UP0, UPT, UR5, UR8, UP0 ;  /* 0x000000080500728c */ /* 0x000fe40008706670 */
[----:B------:R-:W-:Y:S02]  /*54d0*/  USHF.R.U32.HI UR4, URZ, UR17, UR4 ;  /* 0x00000011ff047299 */ /* 0x000fe40008011604 */
[----:B------:R-:W-:Y:S02]  /*54e0*/  UIMAD.WIDE.U32 UR8, UR5, UR16, URZ ;  /* 0x00000010050872a5 */ /* 0x000fe4000f8e00ff */
[----:B------:R-:W-:Y:S04]  /*54f0*/  USEL UR10, UR6, UR4, !UP4 ;  /* 0x00000004060a7287 */ /* 0x000fe8000e000000 */
[----:B------:R-:W-:Y:S01]  /*5500*/  UIADD3 UR11, UPT, UPT, -UR10, URZ, URZ ;  /* 0x000000ff0a0b7290 */ /* 0x000fe2000fffe1ff */
[----:B------:R-:W-:Y:S02]  /*5510*/  @!UP0 UMOV UR4, UR9 ;  /* 0x0000000900048c82 */ /* 0x000fe40008000000 */
[----:B------:R-:W-:Y:S02]  /*5520*/  @!UP0 USHF.R.U32.HI UR4, URZ, UR17, UR4 ;  /* 0x00000011ff048299 */ /* 0x000fe40008011604 */
[----:B------:R-:W-:Y:S02]  /*5530*/  UIMAD UR8, UR40, UR11, UR6 ;  /* 0x0000000b280872a4 */ /* 0x000fe4000f8e0206 */
[----:B------:R-:W-:Y:S04]  /*5540*/  @!UP0 USEL UR4, UR5, UR4, !UP4 ;  /* 0x0000000405048287 */ /* 0x000fe8000e000000 */
[----:B------:R-:W-:Y:S02]  /*5550*/  @!UP0 UIMAD UR8, UR7, UR8, UR4 ;  /* 0x00000008070882a4 */ /* 0x000fe4000f8e0204 */
[----:B------:R-:W-:Y:S02]  /*5560*/  @!UP0 UIADD3 UR9, UPT, UPT, UR10, -UR4, URZ ;  /* 0x800000040a098290 */ /* 0x000fe4000fffe0ff */
[----:B------:R-:W-:Y:S02]  /*5570*/  UIADD3 UR4, UPT, UPT, -UR5, URZ, URZ ;  /* 0x000000ff05047290 */ /* 0x000fe4000fffe1ff */
[----:B------:R-:W-:Y:S02]  /*5580*/  UIADD3 UR7, UPT, UPT, -UR6, URZ, URZ ;  /* 0x000000ff06077290 */ /* 0x000fe4000fffe1ff */
[----:B------:R-:W-:Y:S02]  /*5590*/  @!UP0 UIMAD UR6, UR9, UR40, UR5 ;  /* 0x00000028090682a4 */ /* 0x000fe4000f8e0205 */
[----:B------:R-:W-:Y:S02]  /*55a0*/  UIMAD UR14, UR15, UR4, UR14 ;  /* 0x000000040f0e72a4 */ /* 0x000fe4000f8e020e */
[----:B------:R-:W-:Y:S01]  /*55b0*/  UIMAD UR13, UR30, UR7, UR13 ;  /* 0x000000071e0d72a4 */ /* 0x000fe2000f8e020d */
[----:B------:R-:W-:Y:S02]  /*55c0*/  @!UP0 UMOV UR5, UR8 ;  /* 0x0000000800058c82 */ /* 0x000fe40008000000 */
[----:B------:R-:W-:Y:S02]  /*55d0*/  UIMAD UR14, UR5, UR15, UR14 ;  /* 0x0000000f050e72a4 */ /* 0x000fe4000f8e020e */
[----:B------:R-:W-:Y:S11]  /*55e0*/  UIMAD UR13, UR6, UR30, UR13 ;  /* 0x0000001e060d72a4 */ /* 0x000ff6000f8e020d */
[----:B------:R-:W-:Y:S01]  /*55f0*/  @!UPT UIADD3 URZ, UPT, UPT, URZ, URZ, URZ ;  /* 0x000000fffffff290 */ /* 0x000fe2000fffe0ff */
.L_x_104:
[----:B------:R-:W3:Y:S01]  /*5600*/  @!UP2 LDCU.128 UR20, c[0x0][0xb10] ;  /* 0x00016200ff14a7ac */ /* 0x000ee20008000c00 */
[C---:B----4-:R-:W-:Y:S02]  /*5610*/  ISETP.NE.U32.AND P1, PT, R4.reuse, RZ, PT ;  /* 0x000000ff0400720c */ /* 0x050fe40003f25070 */
[----:B------:R-:W-:Y:S02]  /*5620*/  ISETP.NE.U32.AND P0, PT, R4, RZ, PT ;  /* 0x000000ff0400720c */ /* 0x000fe40003f05070 */
[C---:B------:R-:W-:Y:S02]  /*5630*/  ISETP.NE.AND.EX P1, PT, R5.reuse, RZ, PT, P1 ;  /* 0x000000ff0500720c */ /* 0x040fe40003f25310 */
[----:B------:R-:W-:Y:S01]  /*5640*/  ISETP.NE.AND.EX P0, PT, R5, RZ, PT, P0 ;  /* 0x000000ff0500720c */ /* 0x000fe20003f05300 */
[----:B------:R-:W4:Y:S01]  /*5650*/  @!UP2 LDCU UR5, c[0x0][0xb0c] ;  /* 0x00016180ff05a7ac */ /* 0x000f220008000800 */
[----:B------:R-:W-:Y:S02]  /*5660*/  USHF.L.U32 UR11, UR25, 0x7, URZ ;  /* 0x00000007190b7899 */ /* 0x000fe400080006ff */
[----:B------:R-:W-:Y:S02]  /*5670*/  USHF.L.U32 UR10, UR32, 0x6, URZ ;  /* 0x00000006200a7899 */ /* 0x000fe400080006ff */
[----:B---3--:R-:W-:Y:S07]  /*5680*/  UIMAD.WIDE.U32 UR6, UR14, UR20, URZ ;  /* 0x000000140e0672a5 */ /* 0x008fee000f8e00ff */
[----:B------:R-:W-:Y:S01]  /*5690*/  @!UP2 UMOV UR4, UR7 ;  /* 0x000000070004ac82 */ /* 0x000fe20008000000 */
[----:B----4-:R-:W-:Y:S02]  /*56a0*/  @!UP2 UISETP.NE.AND UP0, UPT, UR5, 0x1, UPT ;  /* 0x000000010500a88c */ /* 0x010fe4000bf05270 */
[----:B------:R-:W-:Y:S02]  /*56b0*/  @!UP2 USHF.R.U32.HI UR4, URZ, UR21, UR4 ;  /* 0x00000015ff04a299 */ /* 0x000fe40008011604 */
[----:B------:R-:W-:Y:S02]  /*56c0*/  UIMAD.WIDE.U32 UR6, UR13, UR23, URZ ;  /* 0x000000170d0672a5 */ /* 0x000fe4000f8e00ff */
[----:B------:R-:W-:Y:S02]  /*56d0*/  @!UP2 USEL UR8, UR14, UR4, !UP0 ;  /* 0x000000040e08a287 */ /* 0x000fe4000c000000 */
[----:B------:R-:W-:Y:S03]  /*56e0*/  @!UP2 UISETP.NE.AND UP0, UPT, UR22, 0x1, UPT ;  /* 0x000000011600a88c */ /* 0x000fe6000bf05270 */
[----:B------:R-:W-:Y:S02]  /*56f0*/  @!UP2 UMOV UR6, UR7 ;  /* 0x000000070006ac82 */ /* 0x000fe40008000000 */
[----:B------:R-:W3:Y:S02]  /*5700*/  @!UP2 LDCU UR4, c[0x0][0xb20] ;  /* 0x00016400ff04a7ac */ /* 0x000ee40008000800 */
[----:B---3--:R-:W-:Y:S04]  /*5710*/  @!UP2 USHF.R.U32.HI UR6, URZ, UR4, UR6 ;  /* 0x00000004ff06a299 */ /* 0x008fe80008011606 */
[----:B------:R-:W-:Y:S04]  /*5720*/  @!UP2 USEL UR6, UR13, UR6, !UP0 ;  /* 0x000000060d06a287 */ /* 0x000fe8000c000000 */
[----:B------:R-:W-:Y:S02]  /*5730*/  @!UP2 UIADD3 UR4, UPT, UPT, -UR8, UR6, URZ ;  /* 0x000000060804a290 */ /* 0x000fe4000fffe1ff */
[----:B------:R-:W-:Y:S02]  /*5740*/  @!UP2 UIADD3 UR6, UPT, UPT, UR8, -UR6, URZ ;  /* 0x800000060806a290 */ /* 0x000fe4000fffe0ff */
[----:B------:R-:W-:Y:S02]  /*5750*/  @!UP2 UIMAD UR14, UR4, UR5, UR14 ;  /* 0x00000005040ea2a4 */ /* 0x000fe4000f8e020e */
[----:B------:R-:W-:Y:S01]  /*5760*/  @!UP2 UIMAD UR13, UR6, UR22, UR13 ;  /* 0x00000016060da2a4 */ /* 0x000fe2000f8e020d */
[----:B------:R-:W-:Y:S11]  /*5770*/  BRA.U UP3, `(.L_x_105) ;  /* 0x0000000103107547 */ /* 0x000ff6000b800000 */
[----:B--2---:R-:W-:Y:S04]  /*5780*/  MOV R0, UR37 ;  /* 0x0000002500007c02 */ /* 0x004fe80008000f00 */
[----:B------:R-:W-:Y:S04]  /*5790*/  SHF.L.U32 R9, R0, 0x1f, RZ ;  /* 0x0000001f00097819 */ /* 0x000fe800000006ff */
[----:B------:R-:W2:Y:S02]  /*57a0*/  SYNCS.PHASECHK.TRANS64.TRYWAIT P2, [UR24+0x178], R9 ;  /* 0x00017809ff0075a7 */ /* 0x000ea40008041118 */
[----:B--2---:R-:W-:Y:S05]  /*57b0*/  @!P2 BRA `(.L_x_106) ;  /* 0x0000004000fca947 */ /* 0x004fea0003800000 */
.L_x_105:
[----:B------:R-:W-:Y:S05]  /*57c0*/  @!P1 BRA `(.L_x_107) ;  /* 0x0000000000309947 */ /* 0x000fea0003800000 */
[----:B------:R-:W-:Y:S01]  /*57d0*/  ISETP.NE.U32.AND P1, PT, R2, RZ, PT ;  /* 0x000000ff0200720c */ /* 0x000fe20003f25070 */
[----:B------:R-:W3:Y:S01]  /*57e0*/  LDCU.64 UR4, c[0x0][0x358] ;  /* 0x00006b00ff0477ac */ /* 0x000ee20008000a00 */
[----:B------:R-:W-:Y:S02]  /*57f0*/  IMAD.MOV.U32 R88, RZ, RZ, 0x1 ;  /* 0x00000001ff587424 */ /* 0x000fe400078e00ff */
[----:B------:R-:W-:Y:S11]  /*5800*/  ISETP.NE.AND.EX P1, PT, R3, RZ, PT, P1 ;  /* 0x000000ff0300720c */ /* 0x000ff60003f25310 */
[----:B------:R-:W-:Y:S02]  /*5810*/  @!UPT UIADD3 URZ, UPT, UPT, URZ, URZ, URZ ;  /* 0x000000fffffff290 */ /* 0x000fe4000fffe0ff */
[----:B--2---:R-:W2:Y:S01]  /*5820*/  @P1 LDC.64 R8, c[0x0][0x888] ;  /* 0x00022200ff081b82 */ /* 0x004ea20000000a00 */
[----:B------:R-:W-:Y:S04]  /*5830*/  @P1 IMAD R0, R4, UR36, RZ ;  /* 0x0000002404001c24 */ /* 0x000fe8000f8e02ff */
[----:B--2---:R-:W-:Y:S04]  /*5840*/  @P1 IMAD.WIDE R8, R0, 0x4, R8 ;  /* 0x0000000400081825 */ /* 0x004fe800078e0208 */
[----:B------:R-:W-:Y:S01]  /*5850*/  HFMA2 R0, -RZ, RZ, 0, 5.9604644775390625e-08 ;  /* 0x00000001ff007431 */ /* 0x000fe200000001ff */
[----:B---3-5:R3:W5:Y:S04]  /*5860*/  @P1 LDG.E R41, desc[UR4][R8.64] ;  /* 0x0000000408291981 */ /* 0x028768000c1e1900 */
[----:B------:R-:W-:Y:S01]  /*5870*/  @!P1 PRMT R88, R0, 0x7610, R88 ;  /* 0x0000761000589816 */ /* 0x000fe20000000058 */
[----:B---3--:R-:W4:Y:S06]  /*5880*/  @!P1 LDC R41, c[0x0][0x880] ;  /* 0x00022000ff299b82 */ /* 0x008f2c0000000800 */
.L_x_107:
[----:B----45:R-:W-:Y:S01]  /*5890*/  @!P0 FSETP.EQ.AND P1, PT, R41, RZ, PT ;  /* 0x000000ff2900820b */ /* 0x030fe20003f22000 */
[----:B------:R-:W-:Y:S01]  /*58a0*/  @!UPT UIADD3 URZ, UPT, UPT, URZ, URZ, URZ ;  /* 0x000000fffffff290 */ /* 0x000fe2000fffe0ff */
[----:B------:R-:W-:Y:S11]  /*58b0*/  @!P0 BRA `(.L_x_108) ;  /* 0x0000000000188947 */ /* 0x000ff60003800000 */
[----:B------:R-:W-:Y:S02]  /*58c0*/  LOP3.LUT P0, RZ, R88, 0xff, RZ, 0xc0, !PT ;  /* 0x000000ff58ff7812 */ /* 0x000fe4000780c0ff */
[----:B------:R-:W-:Y:S04]  /*58d0*/  ISETP.NE.U32.AND P1, PT, R2, RZ, PT ;  /* 0x000000ff0200720c */ /* 0x000fe80003f25070 */
[----:B------:R-:W-:Y:S04]  /*58e0*/  ISETP.NE.AND.EX P1, PT, R3, RZ, PT, P1 ;  /* 0x000000ff0300720c */ /* 0x000fe80003f25310 */
[----:B------:R-:W-:Y:S03]  /*58f0*/  PLOP3.LUT P1, PT, P1, PT, PT, 0x8, 0x80 ;  /* 0x000000000080781c */ /* 0x000fe60000f2e170 */
[----:B------:R-:W-:Y:S11]  /*5900*/  @P0 FSETP.EQ.AND P1, PT, R41, RZ, PT ;  /* 0x000000ff2900020b */ /* 0x000ff60003f22000 */
[----:B------:R-:W-:Y:S02]  /*5910*/  @!UPT UIADD3 URZ, UPT, UPT, URZ, URZ, URZ ;  /* 0x000000fffffff290 */ /* 0x000fe4000fffe0ff */
.L_x_108:
[----:B------:R-:W-:Y:S01]  /*5920*/  ULEA UR4, UR12, UR24, 0x3 ;  /* 0x000000180c047291 */ /* 0x000fe2000f8e18ff */
[----:B--2---:R-:W-:Y:S02]  /*5930*/  SHF.L.U32 R9, R15, 0x1f, RZ ;  /* 0x0000001f0f097819 */ /* 0x004fe400000006ff */
[----:B------:R-:W-:Y:S04]  /*5940*/  ELECT P0, URZ, PT ;  /* 0x0000000000ff782f */ /* 0x000fe80003800000 */
[----:B------:R-:W-:Y:S02]  /*5950*/  PLOP3.LUT P1, PT, P1, P0, PT, 0xf2, 0x2f ;  /* 0x00000000002f781c */ /* 0x000fe40000f21e72 */
[----:B------:R-:W2:Y:S11]  /*5960*/  SYNCS.PHASECHK.TRANS64.TRYWAIT P2, [UR4+0x158], R9 ;  /* 0x00015809ff0075a7 */ /* 0x000eb60008041104 */
[----:B------:R-:W-:Y:S05]  /*5970*/  @!P1 IADD3 R8, P0, PT, R16, 0x580, RZ ;  /* 0x0000058010089810 */ /* 0x000fea0007f1e0ff */
[----:B------:R-:W-:Y:S01]  /*5980*/  @!P1 IMAD.X R6, RZ, RZ, R17, P0 ;  /* 0x000000ffff069224 */ /* 0x000fe200000e0611 */
[----:B--2---:R-:W-:Y:S07]  /*5990*/  @!P2 BRA `(.L_x_109) ;  /* 0x00000040009ca947 */ /* 0x004fee0003800000 */
.L_x_215:
[----:B------:R-:W3:Y:S01]  /*59a0*/  S2UR UR20, SR_CgaCtaId ;  /* 0x00000000001479c3 */ /* 0x000ee20000008800 */
[----:B------:R-:W-:Y:S01]  /*59b0*/  @!P1 R2UR UR7, R6 ;  /* 0x00000000060792ca */ /* 0x000fe200000e0000 */
[----:B------:R-:W-:Y:S01]  /*59c0*/  UIADD3 UR5, UPT, UPT, UR12, 0x1, URZ ;  /* 0x000000010c057890 */ /* 0x000fe2000fffe0ff */
[----:B------:R-:W-:Y:S01]  /*59d0*/  @!P1 R2UR UR6, R8 ;  /* 0x00000000080692ca */ /* 0x000fe200000e0000 */
[----:B------:R-:W-:Y:S01]  /*59e0*/  UIADD3 UR9, UPT, UPT, UR4, 0x140, URZ ;  /* 0x0000014004097890 */ /* 0x000fe2000fffe0ff */
[----:B------:R-:W-:Y:S01]  /*59f0*/  @!P1 IMAD.MOV.U32 R6, RZ, RZ, 0x2000 ;  /* 0x00002000ff069424 */ /* 0x000fe200078e00ff */
[----:B------:R-:W-:Y:S01]  /*5a00*/  UISETP.NE.AND UP0, UPT, UR5, 0x3, UPT ;  /* 0x000000030500788c */ /* 0x000fe2000bf05270 */
[----:B------:R-:W-:Y:S01]  /*5a10*/  VIADD R14, R14, 0x1 ;  /* 0x000000010e0e7836 */ /* 0x000fe20000000000 */
[----:B------:R-:W-:Y:S01]  /*5a20*/  UMOV UR22, 0x0 ;  /* 0x0000000000167882 */ /* 0x000fe20000000000 */
[----:B------:R-:W-:Y:S05]  /*5a30*/  UMOV UR23, 0x10000000 ;  /* 0x1000000000177882 */ /* 0x000fea0000000000 */
[----:B--2---:R-:W-:Y:S01]  /*5a40*/  IMAD.U32 R9, RZ, RZ, UR7 ;  /* 0x00000007ff097e24 */ /* 0x004fe2000f8e00ff */
[----:B------:R-:W-:Y:S01]  /*5a50*/  USEL UR7, URZ, 0x1, UP0 ;  /* 0x00000001ff077887 */ /* 0x000fe20008000000 */
[----:B------:R-:W-:Y:S01]  /*5a60*/  IMAD.U32 R8, RZ, RZ, UR6 ;  /* 0x00000006ff087e24 */ /* 0x000fe2000f8e00ff */
[----:B------:R-:W-:Y:S02]  /*5a70*/  USEL UR6, UR5, URZ, UP0 ;  /* 0x000000ff05067287 */ /* 0x000fe40008000000 */
[----:B------:R-:W-:Y:S01]  /*5a80*/  VOTEU.ALL UP0, P1 ;  /* 0x0000000000ff7886 */ /* 0x000fe20000800000 */
[----:B------:R-:W-:Y:S02]  /*5a90*/  @!P1 R2UR UR19, R9 ;  /* 0x00000000091392ca */ /* 0x000fe400000e0000 */
[----:B------:R-:W-:Y:S02]  /*5aa0*/  @!P1 R2UR UR18, R8 ;  /* 0x00000000081292ca */ /* 0x000fe400000e0000 */
[----:B------:R-:W-:Y:S01]  /*5ab0*/  @!UP0 ULEA UR5, UR12, UR24, 0xd ;  /* 0x000000180c058291 */ /* 0x000fe2000f8e68ff */
[----:B------:R-:W-:Y:S01]  /*5ac0*/  LOP3.LUT R15, R15, UR7, RZ, 0x3c, !PT ;  /* 0x000000070f0f7c12 */ /* 0x000fe2000f8e3cff */
[----:B---3--:R-:W-:Y:S02]  /*5ad0*/  UPRMT UR20, UR20, 0x654, UR9 ;  /* 0x0000065414147896 */ /* 0x008fe40008000009 */
[----:B------:R-:W-:Y:S01]  /*5ae0*/  @!UP0 UIADD3 UR8, UPT, UPT, UR5, 0x400, URZ ;  /* 0x0000040005088890 */ /* 0x000fe2000fffe0ff */
[----:B------:R-:W-:Y:S01]  /*5af0*/  SHF.L.U32 R0, R15, 0x1f, RZ ;  /* 0x0000001f0f007819 */ /* 0x000fe200000006ff */
[----:B------:R-:W-:Y:S01]  /*5b00*/  VOTEU.ALL UP0, P1 ;  /* 0x0000000000ff7886 */ /* 0x000fe20000800000 */
[----:B------:R-:W-:Y:S01]  /*5b10*/  UMOV UR12, UR36 ;  /* 0x00000024000c7c82 */ /* 0x000fe20008000000 */
[----:B------:R-:W-:Y:S05]  /*5b20*/  ULEA UR5, UR6, UR24, 0x3 ;  /* 0x0000001806057291 */ /* 0x000fea000f8e18ff */
[----:B------:R2:W-:Y:S01]  /*5b30*/  @!UP0 UTMALDG.3D [UR8], [UR18], desc[UR22] ;  /* 0x00001608120085b4 */ /* 0x0005e20008011000 */
[----:B------:R2:W-:Y:S01]  /*5b40*/  @!P1 SYNCS.ARRIVE.TRANS64.RED.A0TR RZ, [UR4+0x140], R6 ;  /* 0x00014006ffff99a7 */ /* 0x0005e20008300404 */
[----:B------:R-:W-:Y:S02]  /*5b50*/  SYNCS.ARRIVE.TRANS64.RED.A1T0 RZ, [UR20], RZ ;  /* 0x000000ffffff79a7 */ /* 0x000fe40008100414 */
[----:B------:R-:W3:Y:S02]  /*5b60*/  SYNCS.PHASECHK.TRANS64.TRYWAIT P0, [UR5+0x158], R0 ;  /* 0x00015800ff0075a7 */ /* 0x000ee40008001105 */
[----:B--23--:R-:W-:Y:S05]  /*5b70*/  @!P0 BRA `(.L_x_110) ;  /* 0x00000040003c8947 */ /* 0x00cfea0003800000 */
.L_x_217:
[----:B------:R-:W3:Y:S01]  /*5b80*/  S2UR UR12, SR_CgaCtaId ;  /* 0x00000000000c79c3 */ /* 0x000ee20000008800 */
[----:B------:R-:W-:Y:S01]  /*5b90*/  UIADD3 UR9, UPT, UPT, UR5, 0x140, URZ ;  /* 0x0000014005097890 */ /* 0x000fe2000fffe0ff */
[----:B------:R-:W-:Y:S01]  /*5ba0*/  @!P1 IADD3 R6, P0, PT, R16, 0x580, RZ ;  /* 0x0000058010069810 */ /* 0x000fe20007f1e0ff */
[----:B------:R-:W-:Y:S01]  /*5bb0*/  UPLOP3.LUT UP3, UPT, UPT, UPT, UPT, 0x80, 0x8 ;  /* 0x000000000008789c */ /* 0x000fe20003f6f070 */
[----:B------:R-:W-:Y:S01]  /*5bc0*/  R2UR UR23, R90 ;  /* 0x000000005a1772ca */ /* 0x000fe200000e0000 */
[----:B------:R-:W-:Y:S01]  /*5bd0*/  UMOV UR20, 0x0 ;  /* 0x0000000000147882 */ /* 0x000fe20000000000 */
[----:B------:R-:W-:Y:S01]  /*5be0*/  @!P1 R2UR UR7, R6 ;  /* 0x00000000060792ca */ /* 0x000fe200000e0000 */
[----:B--2---:R-:W-:Y:S01]  /*5bf0*/  @!P1 IMAD.X R0, RZ, RZ, R17, P0 ;  /* 0x000000ffff009224 */ /* 0x004fe200000e0611 */
[----:B------:R-:W-:Y:S01]  /*5c00*/  UMOV UR21, 0x10000000 ;  /* 0x1000000000157882 */ /* 0x000fe20000000000 */
[----:B------:R-:W-:Y:S01]  /*5c10*/  VOTEU.ALL UP0, P1 ;  /* 0x0000000000ff7886 */ /* 0x000fe20000800000 */
[----:B------:R-:W-:Y:S02]  /*5c20*/  R2UR UR22, R91 ;  /* 0x000000005b1672ca */ /* 0x000fe400000e0000 */
[----:B------:R-:W-:Y:S02]  /*5c30*/  @!P1 R2UR UR4, R0 ;  /* 0x00000000000492ca */ /* 0x000fe400000e0000 */
[----:B------:R-:W-:Y:S01]  /*5c40*/  @!UP0 UIADD3 UR10, UPT, UPT, UR10, 0x20, URZ ;  /* 0x000000200a0a8890 */ /* 0x000fe2000fffe0ff */
[C---:B------:R-:W-:Y:S02]  /*5c50*/  ISETP.NE.AND P0, PT, R14.reuse, 0x2, PT ;  /* 0x000000020e00780c */ /* 0x040fe40003f05270 */
[----:B------:R-:W-:Y:S02]  /*5c60*/  UIADD3 UR32, UPT, UPT, UR13, UR23, URZ ;  /* 0x000000170d207290 */ /* 0x000fe4000fffe0ff */
[----:B------:R-:W-:Y:S01]  /*5c70*/  IMAD.U32 R8, RZ, RZ, UR7 ;  /* 0x00000007ff087e24 */ /* 0x000fe2000f8e00ff */
[----:B------:R-:W-:Y:S02]  /*5c80*/  SEL R0, RZ, 0x1, P0 ;  /* 0x00000001ff007807 */ /* 0x000fe40000000000 */
[----:B------:R-:W-:Y:S01]  /*5c90*/  SEL R14, R14, RZ, P0 ;  /* 0x000000ff0e0e7207 */ /* 0x000fe20000000000 */
[----:B------:R-:W-:Y:S01]  /*5ca0*/  UIADD3 UR25, UPT, UPT, UR14, UR22, URZ ;  /* 0x000000160e197290 */ /* 0x000fe2000fffe0ff */
[----:B------:R-:W-:Y:S01]  /*5cb0*/  @!P1 R2UR UR18, R8 ;  /* 0x00000000081292ca */ /* 0x000fe200000e0000 */
[----:B------:R-:W-:Y:S01]  /*5cc0*/  IMAD.U32 R9, RZ, RZ, UR4 ;  /* 0x00000004ff097e24 */ /* 0x000fe2000f8e00ff */
[----:B------:R-:W-:Y:S01]  /*5cd0*/  @!UP0 ULEA UR4, UR6, UR24, 0xd ;  /* 0x0000001806048291 */ /* 0x000fe2000f8e68ff */
[----:B------:R-:W-:Y:S03]  /*5ce0*/  LOP3.LUT R13, R13, R0, RZ, 0x3c, !PT ;  /* 0x000000000d0d7212 */ /* 0x000fe600078e3cff */
[----:B------:R-:W-:Y:S01]  /*5cf0*/  @!P1 R2UR UR19, R9 ;  /* 0x00000000091392ca */ /* 0x000fe200000e0000 */
[----:B------:R-:W-:Y:S02]  /*5d00*/  @!UP0 UIADD3 UR8, UPT, UPT, UR4, 0x400, URZ ;  /* 0x0000040004088890 */ /* 0x000fe4000fffe0ff */
[----:B---3--:R-:W-:Y:S01]  /*5d10*/  UPRMT UR4, UR12, 0x654, UR9 ;  /* 0x000006540c047896 */ /* 0x008fe20008000009 */
[----:B------:R-:W-:Y:S02]  /*5d20*/  VOTEU.ALL UP0, P1 ;  /* 0x0000000000ff7886 */ /* 0x000fe40000800000 */
[----:B------:R-:W-:Y:S01]  /*5d30*/  UMOV UR12, UR36 ;  /* 0x00000024000c7c82 */ /* 0x000fe20008000000 */
[----:B------:R-:W-:Y:S06]  /*5d40*/  UMOV UR36, UR26 ;  /* 0x0000001a00247c82 */ /* 0x000fec0008000000 */
[----:B------:R2:W-:Y:S01]  /*5d50*/  @!UP0 UTMALDG.3D [UR8], [UR18], desc[UR20] ;  /* 0x00001408120085b4 */ /* 0x0005e20008011000 */
[----:B------:R3:W-:Y:S01]  /*5d60*/  @!P1 SYNCS.ARRIVE.TRANS64.RED.A0TR RZ, [UR5+0x140], R7 ;  /* 0x00014007ffff99a7 */ /* 0x0007e20008300405 */
[----:B------:R-:W-:Y:S01]  /*5d70*/  SYNCS.ARRIVE.TRANS64.RED.A1T0 RZ, [UR4], RZ ;  /* 0x000000ffffff79a7 */ /* 0x000fe20008100404 */
[----:B------:R-:W-:Y:S04]  /*5d80*/  UIADD3 UR4, UPT, UPT, UR6, 0x1, URZ ;  /* 0x0000000106047890 */ /* 0x000fe8000fffe0ff */
[----:B------:R-:W-:Y:S04]  /*5d90*/  UISETP.NE.AND UP0, UPT, UR4, 0x3, UPT ;  /* 0x000000030400788c */ /* 0x000fe8000bf05270 */
[----:B------:R-:W-:Y:S06]  /*5da0*/  USEL UR5, URZ, 0x1, UP0 ;  /* 0x00000001ff057887 */ /* 0x000fec0008000000 */
[----:B------:R-:W-:Y:S01]  /*5db0*/  LOP3.LUT R15, R15, UR5, RZ, 0x3c, !PT ;  /* 0x000000050f0f7c12 */ /* 0x000fe2000f8e3cff */
[----:B--2---:R-:W-:Y:S01]  /*5dc0*/  USEL UR12, UR4, URZ, UP0 ;  /* 0x000000ff040c7287 */ /* 0x004fe20008000000 */
[----:B------:R-:W-:Y:S11]  /*5dd0*/  BRA.U UP1, `(.L_x_111) ;  /* 0xfffffff101e87547 */ /* 0x000ff6000b83ffff */
[----:B------:R-:W-:Y:S01]  /*5de0*/  UIADD3 UR24, UPT, UPT, UR24, 0x158, URZ ;  /* 0x0000015818187890 */ /* 0x000fe2000fffe0ff */
[----:B------:R-:W-:-:S03]  /*5df0*/  SHF.L.U32 R3, R15, 0x1f, RZ ;  /* 0x0000001f0f037819 */ /* 0x000fc600000006ff */
[----:B------:R-:W-:-:S09]  /*5e00*/  ULEA UR4, UR12, UR24, 0x3 ;  /* 0x000000180c047291 */ /* 0x000fd2000f8e18ff */
[----:B------:R-:W2:Y:S02]  /*5e10*/  SYNCS.PHASECHK.TRANS64.TRYWAIT P0, [UR4], R3 ;  /* 0x00000003ff0075a7 */ /* 0x000ea40008001104 */
[----:B--2---:R-:W-:Y:S05]  /*5e20*/  @!P0 BRA `(.L_x_112) ;  /* 0x0000003c00a88947 */ /* 0x004fea0003800000 */
.L_x_219:
[----:B------:R-:W-:-:S04]  /*5e30*/  UIADD3 UR4, UPT, UPT, UR12, 0x1, URZ ;  /* 0x000000010c047890 */ /* 0x000fc8000fffe0ff */
[----:B------:R-:W-:-:S04]  /*5e40*/  UISETP.NE.AND UP0, UPT, UR4, 0x3, UPT ;  /* 0x000000030400788c */ /* 0x000fc8000bf05270 */
[----:B------:R-:W-:Y:S02]  /*5e50*/  USEL UR6, URZ, 0x1, UP0 ;  /* 0x00000001ff067887 */ /* 0x000fe40008000000 */
[----:B------:R-:W-:-:S04]  /*5e60*/  USEL UR4, UR4, URZ, UP0 ;  /* 0x000000ff04047287 */ /* 0x000fc80008000000 */
[----:B------:R-:W-:Y:S01]  /*5e70*/  ULEA UR5, UR4, UR24, 0x3 ;  /* 0x0000001804057291 */ /* 0x000fe2000f8e18ff */
[----:B------:R-:W-:-:S04]  /*5e80*/  LOP3.LUT R15, R15, UR6, RZ, 0x3c, !PT ;  /* 0x000000060f0f7c12 */ /* 0x000fc8000f8e3cff */
[----:B--2---:R-:W-:-:S04]  /*5e90*/  SHF.L.U32 R3, R15, 0x1f, RZ ;  /* 0x0000001f0f037819 */ /* 0x004fc800000006ff */
[----:B------:R-:W2:Y:S02]  /*5ea0*/  SYNCS.PHASECHK.TRANS64.TRYWAIT P0, [UR5], R3 ;  /* 0x00000003ff0075a7 */ /* 0x000ea40008001105 */
[----:B--2---:R-:W-:Y:S05]  /*5eb0*/  @!P0 BRA `(.L_x_113) ;  /* 0x0000003c009c8947 */ /* 0x004fea0003800000 */
.L_x_221:
[----:B------:R-:W-:-:S04]  /*5ec0*/  UIADD3 UR4, UPT, UPT, UR4, 0x1, URZ ;  /* 0x0000000104047890 */ /* 0x000fc8000fffe0ff */
[----:B------:R-:W-:-:S04]  /*5ed0*/  UISETP.NE.AND UP0, UPT, UR4, 0x3, UPT ;  /* 0x000000030400788c */ /* 0x000fc8000bf05270 */
[----:B------:R-:W-:Y:S02]  /*5ee0*/  USEL UR5, URZ, 0x1, UP0 ;  /* 0x00000001ff057887 */ /* 0x000fe40008000000 */
[----:B------:R-:W-:-:S04]  /*5ef0*/  USEL UR4, UR4, URZ, UP0 ;  /* 0x000000ff04047287 */ /* 0x000fc80008000000 */
[----:B------:R-:W-:Y:S01]  /*5f00*/  ULEA UR4, UR4, UR24, 0x3 ;  /* 0x0000001804047291 */ /* 0x000fe2000f8e18ff */
[----:B--2---:R-:W-:-:S04]  /*5f10*/  LOP3.LUT R3, R15, UR5, RZ, 0x3c, !PT ;  /* 0x000000050f037c12 */ /* 0x004fc8000f8e3cff */
[----:B------:R-:W-:Y:S01]  /*5f20*/  SHF.L.U32 R3, R3, 0x1f, RZ ;  /* 0x0000001f03037819 */ /* 0x000fe200000006ff */
[----:B------:R-:W-:-:S07]  /*5f30*/  IMAD.U32 R0, RZ, RZ, UR4 ;  /* 0x00000004ff007e24 */ /* 0x000fce000f8e00ff */
.L_x_114:
[----:B--2---:R2:W4:Y:S02]  /*5f40*/  SYNCS.PHASECHK.TRANS64.TRYWAIT P0, [R0+URZ], R3 ;  /* 0x00000003000075a7 */ /* 0x00452400080011ff */
[----:B----4-:R-:W-:Y:S05]  /*5f50*/  @!P0 NANOSLEEP.SYNCS 0x989680 ;  /* 0x009896800000895d */ /* 0x010fea0003900000 */
[----:B------:R-:W4:Y:S02]  /*5f60*/  @!P0 SYNCS.PHASECHK.TRANS64 P0, [R0+URZ], R3 ;  /* 0x00000003000085a7 */ /* 0x000f2400080010ff */
[----:B-1--4-:R-:W-:Y:S05]  /*5f70*/  @P0 EXIT ;  /* 0x000000000000094d */ /* 0x012fea0003800000 */
[----:B------:R-:W-:Y:S05]  /*5f80*/  BRA `(.L_x_114) ;  /* 0xfffffffc00ec7947 */ /* 0x000fea000383ffff */
.L_x_102:
[----:B------:R-:W-:-:S06]  /*5f90*/  UISETP.GE.AND UP0, UPT, UR22, 0x4, UPT ;  /* 0x000000041600788c */ /* 0x000fcc000bf06270 */
[----:B------:R-:W-:-:S13]  /*5fa0*/  PLOP3.LUT P0, PT, PT, PT, UP0, 0x80, 0x8 ;  /* 0x000000000008781c */ /* 0x000fda0003f0f008 */
[----:B-1----:R-:W-:Y:S05]  /*5fb0*/  @!P0 EXIT ;  /* 0x000000000000894d */ /* 0x002fea0003800000 */
[----:B------:R-:W1:Y:S08]  /*5fc0*/  S2UR UR4, SR_CgaCtaId ;  /* 0x00000000000479c3 */ /* 0x000e700000008800 */
[----:B------:R-:W-:Y:S01]  /*5fd0*/  BAR.SYNC.DEFER_BLOCKING 0x6, 0xa0 ;  /* 0x0182800000007b1d */ /* 0x000fe20000010000 */
[C---:B------:R-:W-:Y:S01]  /*5fe0*/  IMAD.SHL.U32 R5, R95.reuse, 0x20, RZ ;  /* 0x000000205f057824 */ /* 0x040fe200078e00ff */
[C---:B------:R-:W-:Y:S01]  /*5ff0*/  LOP3.LUT R96, R95.reuse, 0x2, RZ, 0xc0, !PT ;  /* 0x000000025f607812 */ /* 0x040fe200078ec0ff */
[C---:B------:R-:W-:Y:S01]  /*6000*/  IMAD.SHL.U32 R100, R95.reuse, 0x4, RZ ;  /* 0x000000045f647824 */ /* 0x040fe200078e00ff */
[C---:B------:R-:W-:Y:S01]  /*6010*/  LOP3.LUT R101, R95.reuse, 0x60, RZ, 0xc0, !PT ;  /* 0x000000605f657812 */ /* 0x040fe200078ec0ff */
[----:B------:R-:W-:Y:S01]  /*6020*/  IMAD.U32 R37, R95, 0x10000, RZ ;  /* 0x000100005f257824 */ /* 0x000fe200078e00ff */
[----:B------:R-:W-:-:S02]  /*6030*/  UMOV UR47, 0x400 ;  /* 0x00000400002f7882 */ /* 0x000fc40000000000 */
[----:B------:R-:W2:Y:S01]  /*6040*/  LDC.64 R80, c[0x0][0x888] ;  /* 0x00022200ff507b82 */ /* 0x000ea20000000a00 */
[----:B------:R-:W-:Y:S01]  /*6050*/  LOP3.LUT R7, R5, 0xc0, RZ, 0xc0, !PT ;  /* 0x000000c005077812 */ /* 0x000fe200078ec0ff */
[----:B------:R-:W-:Y:S01]  /*6060*/  HFMA2 R36, -RZ, RZ, 0, 0 ;  /* 0x00000000ff247431 */ /* 0x000fe200000001ff */
[----:B------:R-:W-:Y:S01]  /*6070*/  LOP3.LUT R95, R95, 0x4, RZ, 0xc0, !PT ;  /* 0x000000045f5f7812 */ /* 0x000fe200078ec0ff */
[----:B------:R-:W-:Y:S01]  /*6080*/  IMAD.MOV.U32 R98, RZ, RZ, RZ ;  /* 0x000000ffff627224 */ /* 0x000fe200078e00ff */
[----:B------:R-:W-:Y:S01]  /*6090*/  LOP3.LUT R100, R7, 0x18, R100, 0xf8, !PT ;  /* 0x0000001807647812 */ /* 0x000fe200078ef864 */
[----:B------:R-:W-:Y:S01]  /*60a0*/  IMAD.MOV.U32 R94, RZ, RZ, RZ ;  /* 0x000000ffff5e7224 */ /* 0x000fe200078e00ff */
[----:B------:R-:W-:Y:S01]  /*60b0*/  LOP3.LUT R37, R37, 0x600000, RZ, 0xc0, !PT ;  /* 0x0060000025257812 */ /* 0x000fe200078ec0ff */
[----:B------:R-:W3:Y:S01]  /*60c0*/  LDC.64 R82, c[0x0][0x890] ;  /* 0x00022400ff527b82 */ /* 0x000ee20000000a00 */
[----:B------:R-:W-:Y:S01]  /*60d0*/  IADD3 R99, PT, PT, -R95, 0x2, RZ ;  /* 0x000000025f637810 */ /* 0x000fe20007ffe1ff */
[----:B------:R-:W-:Y:S01]  /*60e0*/  IMAD.MOV R96, RZ, RZ, -R96 ;  /* 0x000000ffff607224 */ /* 0x000fe200078e0a60 */
[----:B------:R-:W-:Y:S01]  /*60f0*/  LOP3.LUT R100, R100, 0xf20, R5, 0xf8, !PT ;  /* 0x00000f2064647812 */ /* 0x000fe200078ef805 */
[----:B------:R-:W4:Y:S01]  /*6100*/  LDCU UR62, c[0x0][0x370] ;  /* 0x00006e00ff3e77ac */ /* 0x000f220008000800 */
[----:B------:R-:W-:Y:S01]  /*6110*/  MOV R97, RZ ;  /* 0x000000ff00617202 */ /* 0x000fe20000000f00 */
[----:B------:R-:W-:Y:S01]  /*6120*/  IMAD.SHL.U32 R99, R99, 0x10, RZ ;  /* 0x0000001063637824 */ /* 0x000fe200078e00ff */
[----:B------:R-:W-:Y:S01]  /*6130*/  IADD3 R95, PT, PT, -R95, RZ, RZ ;  /* 0x000000ff5f5f7210 */ /* 0x000fe20007ffe1ff */
[----:B-1----:R-:W-:Y:S01]  /*6140*/  ULEA UR47, UR4, UR47, 0x18 ;  /* 0x0000002f042f7291 */ /* 0x002fe2000f8ec0ff */
[----:B------:R-:W1:Y:S01]  /*6150*/  LDC.64 R78, c[0x0][0x8b0] ;  /* 0x00022c00ff4e7b82 */ /* 0x000e620000000a00 */
[----:B------:R-:W-:Y:S01]  /*6160*/  UMOV UR54, 0x1 ;  /* 0x0000000100367882 */ /* 0x000fe20000000000 */
[----:B------:R-:W-:Y:S01]  /*6170*/  UMOV UR46, URZ ;  /* 0x000000ff002e7c82 */ /* 0x000fe20008000000 */
[----:B------:R-:W-:Y:S01]  /*6180*/  UIADD3 UR4, UPT, UPT, UR47, 0x400, URZ ;  /* 0x000004002f047890 */ /* 0x000fe2000fffe0ff */
[----:B------:R-:W1:Y:S04]  /*6190*/  LDCU UR41, c[0x0][0xb0c] ;  /* 0x00016180ff2977ac */ /* 0x000e680008000800 */
[----:B------:R-:W4:Y:S01]  /*61a0*/  LDS R0, [UR47+0x230] ;  /* 0x0002302fff007984 */ /* 0x000f220008000800 */
[----:B------:R-:W1:Y:S01]  /*61b0*/  LDC.64 R76, c[0x0][0x8a8] ;  /* 0x00022a00ff4c7b82 */ /* 0x000e620000000a00 */
[----:B------:R-:W-:Y:S01]  /*61c0*/  LEA R100, R100, UR4, 0x1 ;  /* 0x0000000464647c11 */ /* 0x000fe2000f8e08ff */
[----:B------:R-:W1:Y:S01]  /*61d0*/  LDCU UR39, c[0x0][0xb30] ;  /* 0x00016600ff2777ac */ /* 0x000e620008000800 */
[----:B------:R-:W1:Y:S01]  /*61e0*/  LDCU.64 UR60, c[0x0][0x888] ;  /* 0x00011100ff3c77ac */ /* 0x000e620008000a00 */
[----:B------:R-:W1:Y:S01]  /*61f0*/  LDCU.64 UR42, c[0x0][0xb28] ;  /* 0x00016500ff2a77ac */ /* 0x000e620008000a00 */
[----:B------:R-:W1:Y:S01]  /*6200*/  LDCU.128 UR56, c[0x0][0xb10] ;  /* 0x00016200ff3877ac */ /* 0x000e620008000c00 */
[----:B------:R-:W1:Y:S01]  /*6210*/  LDCU UR55, c[0x0][0x374] ;  /* 0x00006e80ff3777ac */ /* 0x000e620008000800 */
[----:B------:R-:W-:Y:S01]  /*6220*/  UMOV UR53, URZ ;  /* 0x000000ff00357c82 */ /* 0x000fe20008000000 */
[----:B------:R-:W-:Y:S01]  /*6230*/  UMOV UR52, URZ ;  /* 0x000000ff00347c82 */ /* 0x000fe20008000000 */
[----:B----4-:R-:W-:-:S02]  /*6240*/  IMAD.IADD R37, R0, 0x1, R37 ;  /* 0x0000000100257824 */ /* 0x010fc400078e0225 */
[----:B--23--:R-:W-:-:S07]  /*6250*/  IMAD.U32 R0, RZ, RZ, UR4 ;  /* 0x00000004ff007e24 */ /* 0x00cfce000f8e00ff */
.L_x_145:
[C---:B------:R-:W-:Y:S02]  /*6260*/  LEA R3, R94.reuse, UR47, 0x3 ;  /* 0x0000002f5e037c11 */ /* 0x040fe4000f8e18ff */
[----:B------:R-:W-:Y:S02]  /*6270*/  SHF.L.U32 R0, R97, 0x1f, RZ ;  /* 0x0000001f61007819 */ /* 0x000fe400000006ff */
[----:B------:R-:W-:Y:S02]  /*6280*/  LEA R5, R94, UR47, 0x4 ;  /* 0x0000002f5e057c11 */ /* 0x000fe4000f8e20ff */
[----:B------:R-:W2:Y:S02]  /*6290*/  SYNCS.PHASECHK.TRANS64.TRYWAIT P0, [R3+URZ+0x180], R0 ;  /* 0x00018000030075a7 */ /* 0x000ea400080011ff */
[----:B-12---:R-:W-:Y:S05]  /*62a0*/  @!P0 BRA `(.L_x_115) ;  /* 0x0000003800b88947 */ /* 0x006fea0003800000 */
.L_x_222:
[----:B------:R-:W3:Y:S01]  /*62b0*/  LDS.128 R4, [R5+0x210] ;  /* 0x0002100005047984 */ /* 0x000ee20000000c00 */
[----:B------:R-:W-:Y:S01]  /*62c0*/  UISETP.GE.AND UP0, UPT, UR40, 0x1, UPT ;  /* 0x000000012800788c */ /* 0x000fe2000bf06270 */
[----:B------:R-:W-:Y:S01]  /*62d0*/  @!PT LDS RZ, [RZ] ;  /* 0x00000000fffff984 */ /* 0x000fe20000000800 */
[----:B------:R-:W-:Y:S01]  /*62e0*/  @!PT LDS RZ, [RZ] ;  /* 0x00000000fffff984 */ /* 0x000fe20000000800 */
[----:B------:R-:W-:Y:S01]  /*62f0*/  @!PT LDS RZ, [RZ] ;  /* 0x00000000fffff984 */ /* 0x000fe20000000800 */
[----:B------:R-:W-:Y:S01]  /*6300*/  @!PT LDS RZ, [RZ] ;  /* 0x00000000fffff984 */ /* 0x000fe20000000800 */
[----:B------:R4:W-:Y:S06]  /*6310*/  MEMBAR.ALL.CTA ;  /* 0x0000000000007992 */ /* 0x0009ec0000008000 */
[----:B----4-:R-:W4:Y:S01]  /*6320*/  FENCE.VIEW.ASYNC.S ;  /* 0x00000000000073c6 */ /* 0x010f220000000000 */
[----:B---3--:R-:W-:Y:S11]  /*6330*/  LOP3.LUT P0, RZ, R6, 0x1, RZ, 0xc0, !PT ;  /* 0x0000000106ff7812 */ /* 0x008ff6000780c0ff */
[----:B------:R-:W-:Y:S02]  /*6340*/  @!UPT UIADD3 URZ, UPT, UPT, URZ, URZ, URZ ;  /* 0x000000fffffff290 */ /* 0x000fe4000fffe0ff */
[----:B----4-:R-:W-:Y:S01]  /*6350*/  VOTEU.ANY UP1, P0 ;  /* 0x0000000000ff7886 */ /* 0x010fe20000020100 */
[----:B------:R-:W-:Y:S01]  /*6360*/  PLOP3.LUT P0, PT, PT, PT, UP1, 0x80, 0x8 ;  /* 0x000000000008781c */ /* 0x000fe20003f0f018 */
[----:B------:R-:W-:Y:S06]  /*6370*/  UP2UR UR4, UPR, URZ, 0x2 ;  /* 0x00000002ff047883 */ /* 0x000fec0008000000 */
[----:B------:R-:W-:Y:S06]  /*6380*/  IMAD.U32 R102, RZ, RZ, UR4 ;  /* 0x00000004ff667e24 */ /* 0x000fec000f8e00ff */
[----:B--2---:R-:W-:Y:S02]  /*6390*/  @P0 SHF.R.U32.HI R0, RZ, 0x10, R5 ;  /* 0x00000010ff000819 */ /* 0x004fe40000011605 */
        /* <DEDUP_REMOVED lines=12> */
[----:B------:R-:W3:Y:S01]  /*6460*/  LDCU UR12, c[0x0][0xb20] ;  /* 0x00016400ff0c77ac */ /* 0x000ee20008000800 */
[----:B-1----:R-:W-:Y:S02]  /*6470*/  UIMAD.WIDE.U32 UR4, UR55, UR59, URZ ;  /* 0x0000003b370472a5 */ /* 0x002fe4000f8e00ff */
[----:B------:R-:W-:Y:S02]  /*6480*/  UIMAD.WIDE.U32 UR6, UR62, UR56, URZ ;  /* 0x000000383e0672a5 */ /* 0x000fe4000f8e00ff */
[----:B------:R-:W-:Y:S02]  /*6490*/  UISETP.NE.AND UP0, UPT, UR58, 0x1, UPT ;  /* 0x000000013a00788c */ /* 0x000fe4000bf05270 */
[----:B------:R-:W-:Y:S02]  /*64a0*/  UIMAD.WIDE.U32 UR8, UR37, UR59, URZ ;  /* 0x0000003b250872a5 */ /* 0x000fe4000f8e00ff */
[----:B------:R-:W-:Y:S02]  /*64b0*/  UIMAD.WIDE.U32 UR10, UR38, UR56, URZ ;  /* 0x00000038260a72a5 */ /* 0x000fe4000f8e00ff */
[----:B------:R-:W-:Y:S02]  /*64c0*/  UISETP.NE.AND UP1, UPT, UR41, 0x1, UPT ;  /* 0x000000012900788c */ /* 0x000fe4000bf25270 */
[----:B------:R-:W-:Y:S01]  /*64d0*/  UISETP.NE.AND UP2, UPT, UR40, 0x1, UPT ;  /* 0x000000012800788c */ /* 0x000fe2000bf45270 */
[----:B------:R-:W-:Y:S02]  /*64e0*/  UMOV UR4, UR5 ;  /* 0x0000000500047c82 */ /* 0x000fe40008000000 */
[----:B---3--:R-:W-:Y:S03]  /*64f0*/  USHF.R.U32.HI UR5, URZ, UR12, UR4 ;  /* 0x0000000cff057299 */ /* 0x008fe60008011604 */
[----:B------:R-:W-:Y:S02]  /*6500*/  UMOV UR4, UR7 ;  /* 0x0000000700047c82 */ /* 0x000fe40008000000 */
[----:B------:R-:W-:Y:S02]  /*6510*/  USHF.R.U32.HI UR7, URZ, UR57, UR4 ;  /* 0x00000039ff077299 */ /* 0x000fe40008011604 */
[----:B------:R-:W-:Y:S02]  /*6520*/  USEL UR4, UR55, UR5, !UP0 ;  /* 0x0000000537047287 */ /* 0x000fe4000c000000 */
[----:B------:R-:W-:Y:S01]  /*6530*/  USEL UR7, UR62, UR7, !UP1 ;  /* 0x000000073e077287 */ /* 0x000fe2000c800000 */
[----:B------:R-:W-:Y:S01]  /*6540*/  UMOV UR5, UR9 ;  /* 0x0000000900057c82 */ /* 0x000fe20008000000 */
[----:B------:R-:W-:Y:S02]  /*6550*/  UIMAD.WIDE.U32 UR8, UR4, UR42, URZ ;  /* 0x0000002a040872a5 */ /* 0x000fe4000f8e00ff */
[----:B------:R-:W-:Y:S03]  /*6560*/  USHF.R.U32.HI UR6, URZ, UR12, UR5 ;  /* 0x0000000cff067299 */ /* 0x000fe60008011605 */
[----:B------:R-:W-:Y:S01]  /*6570*/  UMOV UR5, UR11 ;  /* 0x0000000b00057c82 */ /* 0x000fe20008000000 */
[----:B------:R-:W-:Y:S02]  /*6580*/  UIMAD.WIDE.U32 UR10, UR7, UR42, URZ ;  /* 0x0000002a070a72a5 */ /* 0x000fe4000f8e00ff */
[----:B------:R-:W-:Y:S02]  /*6590*/  USHF.R.U32.HI UR12, URZ, UR57, UR5 ;  /* 0x00000039ff0c7299 */ /* 0x000fe40008011605 */
[----:B------:R-:W-:Y:S01]  /*65a0*/  USEL UR6, UR37, UR6, !UP0 ;  /* 0x0000000625067287 */ /* 0x000fe2000c000000 */
[----:B------:R-:W-:Y:S02]  /*65b0*/  UMOV UR5, UR9 ;  /* 0x0000000900057c82 */ /* 0x000fe40008000000 */
[----:B------:R-:W-:Y:S01]  /*65c0*/  UMOV UR10, UR11 ;  /* 0x0000000b000a7c82 */ /* 0x000fe20008000000 */
[----:B------:R-:W-:Y:S02]  /*65d0*/  @UP2 USHF.R.U32.HI UR4, URZ, UR43, UR5 ;  /* 0x0000002bff042299 */ /* 0x000fe40008011605 */
[----:B------:R-:W-:Y:S02]  /*65e0*/  @UP2 USHF.R.U32.HI UR7, URZ, UR43, UR10 ;  /* 0x0000002bff072299 */ /* 0x000fe4000801160a */
[----:B------:R-:W-:Y:S02]  /*65f0*/  UIMAD UR4, UR40, UR4, URZ ;  /* 0x00000004280472a4 */ /* 0x000fe4000f8e02ff */
[----:B------:R-:W-:Y:S02]  /*6600*/  UIMAD.WIDE.U32 UR10, UR6, UR42, URZ ;  /* 0x0000002a060a72a5 */ /* 0x000fe4000f8e00ff */
[----:B------:R-:W-:Y:S02]  /*6610*/  USEL UR5, UR38, UR12, !UP1 ;  /* 0x0000000c26057287 */ /* 0x000fe4000c800000 */
[----:B------:R-:W-:Y:S02]  /*6620*/  UIMAD UR8, UR40, UR7, URZ ;  /* 0x00000007280872a4 */ /* 0x000fe4000f8e02ff */
[----:B------:R-:W-:Y:S03]  /*6630*/  UISETP.GE.AND UP0, UPT, UR6, UR4, UPT ;  /* 0x000000040600728c */ /* 0x000fe6000bf06270 */
[----:B------:R-:W-:Y:S01]  /*6640*/  UMOV UR4, UR11 ;  /* 0x0000000b00047c82 */ /* 0x000fe20008000000 */
[----:B------:R-:W-:Y:S02]  /*6650*/  UISETP.GE.OR UP0, UPT, UR5, UR8, UP0 ;  /* 0x000000080500728c */ /* 0x000fe40008706670 */
[----:B------:R-:W-:Y:S02]  /*6660*/  USHF.R.U32.HI UR4, URZ, UR43, UR4 ;  /* 0x0000002bff047299 */ /* 0x000fe40008011604 */
[----:B------:R-:W-:Y:S02]  /*6670*/  UIMAD.WIDE.U32 UR8, UR5, UR42, URZ ;  /* 0x0000002a050872a5 */ /* 0x000fe4000f8e00ff */
[----:B------:R-:W-:Y:S02]  /*6680*/  USEL UR11, UR6, UR4, !UP2 ;  /* 0x00000004060b7287 */ /* 0x000fe4000d000000 */
[----:B------:R-:W-:Y:S02]  /*6690*/  UIADD3 UR8, UPT, UPT, -UR5, URZ, URZ ;  /* 0x000000ff05087290 */ /* 0x000fe4000fffe1ff */
[----:B------:R-:W-:Y:S01]  /*66a0*/  UIADD3 UR10, UPT, UPT, -UR11, URZ, URZ ;  /* 0x000000ff0b0a7290 */ /* 0x000fe2000fffe1ff */
[----:B------:R-:W-:Y:S01]  /*66b0*/  @!UP0 UMOV UR4, UR9 ;  /* 0x0000000900048c82 */ /* 0x000fe20008000000 */
[----:B------:R-:W-:Y:S02]  /*66c0*/  UIADD3 UR9, UPT, UPT, -UR6, URZ, URZ ;  /* 0x000000ff06097290 */ /* 0x000fe4000fffe1ff */
[----:B------:R-:W-:Y:S02]  /*66d0*/  @!UP0 USHF.R.U32.HI UR4, URZ, UR43, UR4 ;  /* 0x0000002bff048299 */ /* 0x000fe40008011604 */
[----:B------:R-:W-:Y:S02]  /*66e0*/  UIMAD UR10, UR40, UR10, UR6 ;  /* 0x0000000a280a72a4 */ /* 0x000fe4000f8e0206 */
[----:B------:R-:W-:Y:S04]  /*66f0*/  @!UP0 USEL UR4, UR5, UR4, !UP2 ;  /* 0x0000000405048287 */ /* 0x000fe8000d000000 */
[----:B------:R-:W-:Y:S02]  /*6700*/  @!UP0 UIMAD UR10, UR7, UR10, UR4 ;  /* 0x0000000a070a82a4 */ /* 0x000fe4000f8e0204 */
[----:B------:R-:W-:Y:S02]  /*6710*/  @!UP0 UIADD3 UR11, UPT, UPT, UR11, -UR4, URZ ;  /* 0x800000040b0b8290 */ /* 0x000fe4000fffe0ff */
[----:B------:R-:W-:Y:S02]  /*6720*/  UIMAD UR7, UR41, UR8, UR38 ;  /* 0x00000008290772a4 */ /* 0x000fe4000f8e0226 */
[----:B------:R-:W-:Y:S02]  /*6730*/  @!UP0 UIMAD UR6, UR11, UR40, UR5 ;  /* 0x000000280b0682a4 */ /* 0x000fe4000f8e0205 */
[----:B------:R-:W-:Y:S01]  /*6740*/  UIMAD UR4, UR58, UR9, UR37 ;  /* 0x000000093a0472a4 */ /* 0x000fe2000f8e0225 */
[----:B------:R-:W-:Y:S02]  /*6750*/  @!UP0 UMOV UR5, UR10 ;  /* 0x0000000a00058c82 */ /* 0x000fe40008000000 */
[----:B------:R-:W-:Y:S02]  /*6760*/  UIMAD UR38, UR5, UR41, UR7 ;  /* 0x00000029052672a4 */ /* 0x000fe4000f8e0207 */
[----:B------:R-:W-:Y:S11]  /*6770*/  UIMAD UR37, UR6, UR58, UR4 ;  /* 0x0000003a062572a4 */ /* 0x000ff6000f8e0204 */
[----:B------:R-:W-:Y:S01]  /*6780*/  @!UPT UIADD3 URZ, UPT, UPT, URZ, URZ, URZ ;  /* 0x000000fffffff290 */ /* 0x000fe2000fffe0ff */
.L_x_116:
[----:B-1----:R-:W-:Y:S01]  /*6790*/  UISETP.NE.AND UP0, UPT, UR39, 0x1, UPT ;  /* 0x000000012700788c */ /* 0x002fe2000bf05270 */
[----:B------:R-:W-:Y:S01]  /*67a0*/  IADD3 R94, PT, PT, R94, 0x1, RZ ;  /* 0x000000015e5e7810 */ /* 0x000fe20007ffe0ff */
[----:B------:R-:W-:Y:S02]  /*67b0*/  UIADD3 UR11, UPT, UPT, UR47, 0x400, URZ ;  /* 0x000004002f0b7890 */ /* 0x000fe4000fffe0ff */
[----:B------:R-:W-:Y:S02]  /*67c0*/  USHF.L.U32 UR50, UR25, 0x7, URZ ;  /* 0x0000000719327899 */ /* 0x000fe400080006ff */
[----:B------:R-:W-:Y:S05]  /*67d0*/  USHF.L.U32 UR49, UR32, 0x6, URZ ;  /* 0x0000000620317899 */ /* 0x000fea00080006ff */
[----:B------:R-:W1:Y:S01]  /*67e0*/  @!UP0 LDCU.128 UR12, c[0x0][0xb10] ;  /* 0x00016200ff0c87ac */ /* 0x000e620008000c00 */
[----:B------:R-:W3:Y:S01]  /*67f0*/  @!UP0 LDCU UR5, c[0x0][0xb0c] ;  /* 0x00016180ff0587ac */ /* 0x000ee20008000800 */
[----:B------:R-:W4:Y:S01]  /*6800*/  @!UP0 LDCU UR10, c[0x0][0xb20] ;  /* 0x00016400ff0a87ac */ /* 0x000f220008000800 */
[----:B-1----:R-:W-:Y:S02]  /*6810*/  UIMAD.WIDE.U32 UR8, UR38, UR12, URZ ;  /* 0x0000000c260872a5 */ /* 0x002fe4000f8e00ff */
[----:B------:R-:W-:Y:S02]  /*6820*/  UIMAD.WIDE.U32 UR6, UR37, UR15, URZ ;  /* 0x0000000f250672a5 */ /* 0x000fe4000f8e00ff */
[----:B------:R-:W-:Y:S03]  /*6830*/  @!UP0 UISETP.NE.AND UP1, UPT, UR14, 0x1, UPT ;  /* 0x000000010e00888c */ /* 0x000fe6000bf25270 */
[----:B------:R-:W-:Y:S01]  /*6840*/  @!UP0 UMOV UR4, UR9 ;  /* 0x0000000900048c82 */ /* 0x000fe20008000000 */
[----:B---3--:R-:W-:Y:S02]  /*6850*/  @!UP0 UISETP.NE.AND UP2, UPT, UR5, 0x1, UPT ;  /* 0x000000010500888c */ /* 0x008fe4000bf45270 */
[----:B------:R-:W-:Y:S01]  /*6860*/  @!UP0 USHF.R.U32.HI UR4, URZ, UR13, UR4 ;  /* 0x0000000dff048299 */ /* 0x000fe20008011604 */
[----:B------:R-:W-:Y:S02]  /*6870*/  @!UP0 UMOV UR6, UR7 ;  /* 0x0000000700068c82 */ /* 0x000fe40008000000 */
[----:B----4-:R-:W-:Y:S02]  /*6880*/  @!UP0 USHF.R.U32.HI UR6, URZ, UR10, UR6 ;  /* 0x0000000aff068299 */ /* 0x010fe40008011606 */
[----:B------:R-:W-:Y:S02]  /*6890*/  @!UP0 USEL UR7, UR38, UR4, !UP2 ;  /* 0x0000000426078287 */ /* 0x000fe4000d000000 */
[----:B------:R-:W-:Y:S04]  /*68a0*/  @!UP0 USEL UR6, UR37, UR6, !UP1 ;  /* 0x0000000625068287 */ /* 0x000fe8000c800000 */
[----:B------:R-:W-:Y:S02]  /*68b0*/  @!UP0 UIADD3 UR4, UPT, UPT, -UR7, UR6, URZ ;  /* 0x0000000607048290 */ /* 0x000fe4000fffe1ff */
[----:B------:R-:W-:Y:S02]  /*68c0*/  @!UP0 UIADD3 UR6, UPT, UPT, UR7, -UR6, URZ ;  /* 0x8000000607068290 */ /* 0x000fe4000fffe0ff */
[----:B------:R-:W-:Y:S02]  /*68d0*/  @!UP0 UIMAD UR38, UR4, UR5, UR38 ;  /* 0x00000005042682a4 */ /* 0x000fe4000f8e0226 */
[----:B------:R-:W-:Y:S02]  /*68e0*/  @!UP0 UIMAD UR37, UR6, UR14, UR37 ;  /* 0x0000000e062582a4 */ /* 0x000fe4000f8e0225 */
[----:B------:R-:W-:Y:S09]  /*68f0*/  ULOP3.LUT UP0, URZ, UR11, 0x1b0, URZ, 0xc0, !UPT ;  /* 0x000001b00bff7892 */ /* 0x000ff2000f80c0ff */
[----:B------:R-:W-:Y:S05]  /*6900*/  BRA.U !UP0, `(.L_x_117) ;  /* 0x00000001087c7547 */ /* 0x000fea000b800000 */
[----:B------:R-:W1:Y:S01]  /*6910*/  LDCU.64 UR8, c[0x4][0x80] ;  /* 0x01001000ff0877ac */ /* 0x000e620008000a00 */
[----:B------:R-:W-:Y:S01]  /*6920*/  MOV R2, 0x0 ;  /* 0x0000000000027802 */ /* 0x000fe20000000f00 */
[----:B------:R-:W-:Y:S02]  /*6930*/  HFMA2 R12, -RZ, RZ, 0, 5.9604644775390625e-08 ;  /* 0x00000001ff0c7431 */ /* 0x000fe400000001ff */
[----:B------:R-:W-:Y:S01]  /*6940*/  IMAD.MOV.U32 R8, RZ, RZ, 0x70 ;  /* 0x00000070ff087424 */ /* 0x000fe200078e00ff */
[----:B------:R3:W4:Y:S01]  /*6950*/  LDC.64 R14, c[0x4][R2] ;  /* 0x01000000020e7b82 */ /* 0x0007220000000a00 */
[----:B------:R-:W2:Y:S01]  /*6960*/  LDCU.64 UR6, c[0x4][0x88] ;  /* 0x01001100ff0677ac */ /* 0x000ea20008000a00 */
[----:B------:R-:W-:Y:S01]  /*6970*/  IMAD.MOV.U32 R13, RZ, RZ, RZ ;  /* 0x000000ffff0d7224 */ /* 0x000fe200078e00ff */
[----:B------:R-:W2:Y:S01]  /*6980*/  LDCU.64 UR4, c[0x4][0x8] ;  /* 0x01000100ff0477ac */ /* 0x000ea20008000a00 */
[----:B-1----:R-:W-:Y:S01]  /*6990*/  MOV R5, UR9 ;  /* 0x0000000900057c02 */ /* 0x002fe20008000f00 */
[----:B------:R-:W-:Y:S01]  /*69a0*/  IMAD.U32 R4, RZ, RZ, UR8 ;  /* 0x00000008ff047e24 */ /* 0x000fe2000f8e00ff */
[----:B--2---:R-:W-:Y:S01]  /*69b0*/  MOV R7, UR7 ;  /* 0x0000000700077c02 */ /* 0x004fe20008000f00 */
[----:B------:R-:W-:Y:S01]  /*69c0*/  IMAD.U32 R6, RZ, RZ, UR6 ;  /* 0x00000006ff067e24 */ /* 0x000fe2000f8e00ff */
[----:B------:R-:W-:Y:S01]  /*69d0*/  MOV R11, UR5 ;  /* 0x00000005000b7c02 */ /* 0x000fe20008000f00 */
[----:B------:R-:W-:Y:S02]  /*69e0*/  IMAD.U32 R10, RZ, RZ, UR4 ;  /* 0x00000004ff0a7e24 */ /* 0x000fe4000f8e00ff */
[----:B------:R-:W-:Y:S07]  /*69f0*/  LEPC R20, `(.L_x_118) ;  /* 0x000000001014794e */ /* 0x000fee0000000000 */
[----:B---345:R-:W-:Y:S05]  /*6a00*/  CALL.ABS.NOINC R14 ;  /* 0x000000000e007343 */ /* 0x038fea0003c00000 */
.L_x_118:
[----:B------:R-:W1:Y:S01]  /*6a10*/  LDCU.64 UR8, c[0x4][0x80] ;  /* 0x01001000ff0877ac */ /* 0x000e620008000a00 */
[----:B------:R-:W2:Y:S01]  /*6a20*/  LDC.64 R2, c[0x4][R2] ;  /* 0x0100000002027b82 */ /* 0x000ea20000000a00 */
[----:B------:R-:W-:Y:S02]  /*6a30*/  HFMA2 R12, -RZ, RZ, 0, 5.9604644775390625e-08 ;  /* 0x00000001ff0c7431 */ /* 0x000fe400000001ff */
[----:B------:R-:W-:Y:S02]  /*6a40*/  IMAD.MOV.U32 R8, RZ, RZ, 0x70 ;  /* 0x00000070ff087424 */ /* 0x000fe400078e00ff */
[----:B------:R-:W-:Y:S01]  /*6a50*/  IMAD.MOV.U32 R13, RZ, RZ, RZ ;  /* 0x000000ffff0d7224 */ /* 0x000fe200078e00ff */
[----:B------:R-:W3:Y:S01]  /*6a60*/  LDCU.64 UR6, c[0x4][0x88] ;  /* 0x01001100ff0677ac */ /* 0x000ee20008000a00 */
[----:B------:R-:W4:Y:S01]  /*6a70*/  LDCU.64 UR4, c[0x4][0x8] ;  /* 0x01000100ff0477ac */ /* 0x000f220008000a00 */
[----:B-1----:R-:W-:Y:S02]  /*6a80*/  MOV R4, UR8 ;  /* 0x0000000800047c02 */ /* 0x002fe40008000f00 */
[----:B------:R-:W-:Y:S02]  /*6a90*/  MOV R5, UR9 ;  /* 0x0000000900057c02 */ /* 0x000fe40008000f00 */
[----:B---3--:R-:W-:Y:S01]  /*6aa0*/  MOV R7, UR7 ;  /* 0x0000000700077c02 */ /* 0x008fe20008000f00 */
[----:B------:R-:W-:Y:S01]  /*6ab0*/  IMAD.U32 R6, RZ, RZ, UR6 ;  /* 0x00000006ff067e24 */ /* 0x000fe2000f8e00ff */
[----:B----4-:R-:W-:Y:S01]  /*6ac0*/  MOV R11, UR5 ;  /* 0x00000005000b7c02 */ /* 0x010fe20008000f00 */
[----:B------:R-:W-:Y:S02]  /*6ad0*/  IMAD.U32 R10, RZ, RZ, UR4 ;  /* 0x00000004ff0a7e24 */ /* 0x000fe4000f8e00ff */
[----:B------:R-:W-:Y:S07]  /*6ae0*/  LEPC R20, `(.L_x_117) ;  /* 0x000000001014794e */ /* 0x000fee0000000000 */
[----:B--2---:R-:W-:Y:S05]  /*6af0*/  CALL.ABS.NOINC R2 ;  /* 0x0000000002007343 */ /* 0x004fea0003c00000 */
.L_x_117:
[----:B------:R-:W-:Y:S02]  /*6b00*/  ISETP.NE.U32.AND P0, PT, RZ, UR60, PT ;  /* 0x0000003cff007c0c */ /* 0x000fe4000bf05070 */
[C---:B------:R-:W-:Y:S02]  /*6b10*/  ISETP.NE.U32.AND P1, PT, R82.reuse, RZ, PT ;  /* 0x000000ff5200720c */ /* 0x040fe40003f25070 */
[----:B------:R-:W-:Y:S02]  /*6b20*/  ISETP.NE.U32.AND P4, PT, R82, RZ, PT ;  /* 0x000000ff5200720c */ /* 0x000fe40003f85070 */
[----:B------:R-:W-:Y:S02]  /*6b30*/  ISETP.NE.AND.EX P0, PT, RZ, UR61, PT, P0 ;  /* 0x0000003dff007c0c */ /* 0x000fe4000bf05300 */
[C---:B------:R-:W-:Y:S02]  /*6b40*/  ISETP.NE.AND.EX P1, PT, R83.reuse, RZ, PT, P1 ;  /* 0x000000ff5300720c */ /* 0x040fe40003f25310 */
[----:B------:R-:W-:Y:S02]  /*6b50*/  ISETP.NE.AND.EX P4, PT, R83, RZ, P0, P4 ;  /* 0x000000ff5300720c */ /* 0x000fe40000785340 */
[----:B------:R-:W-:Y:S02]  /*6b60*/  ISETP.NE.U32.AND P5, PT, R78, RZ, PT ;  /* 0x000000ff4e00720c */ /* 0x000fe40003fa5070 */
[----:B------:R-:W-:Y:S02]  /*6b70*/  ISETP.NE.U32.AND P3, PT, RZ, UR60, PT ;  /* 0x0000003cff007c0c */ /* 0x000fe4000bf65070 */
[----:B------:R-:W-:Y:S02]  /*6b80*/  PLOP3.LUT P2, PT, PT, PT, PT, 0x8, 0x80 ;  /* 0x000000000080781c */ /* 0x000fe40003f4e170 */
[----:B------:R-:W-:Y:S02]  /*6b90*/  ISETP.NE.AND.EX P5, PT, R79, RZ, PT, P5 ;  /* 0x000000ff4f00720c */ /* 0x000fe40003fa5350 */
[----:B------:R-:W-:Y:S03]  /*6ba0*/  ISETP.NE.AND.EX P3, PT, RZ, UR61, PT, P3 ;  /* 0x0000003dff007c0c */ /* 0x000fe6000bf65330 */
[----:B------:R-:W-:Y:S01]  /*6bb0*/  @!P4 PLOP3.LUT P2, PT, P1, PT, PT, 0x80, 0x8 ;  /* 0x000000000008c81c */ /* 0x000fe20000f4f070 */
[----:B------:R-:W-:Y:S01]  /*6bc0*/  @!UPT UIADD3 URZ, UPT, UPT, URZ, URZ, URZ ;  /* 0x000000fffffff290 */ /* 0x000fe2000fffe0ff */
[----:B------:R-:W-:Y:S11]  /*6bd0*/  @!P1 BRA `(.L_x_119) ;  /* 0x0000000000309947 */ /* 0x000ff60003800000 */
[----:B------:R-:W-:Y:S01]  /*6be0*/  ISETP.NE.U32.AND P0, PT, R80, RZ, PT ;  /* 0x000000ff5000720c */ /* 0x000fe20003f05070 */
[----:B------:R-:W1:Y:S01]  /*6bf0*/  LDCU.64 UR4, c[0x0][0x358] ;  /* 0x00006b00ff0477ac */ /* 0x000e620008000a00 */
[----:B------:R-:W-:Y:S02]  /*6c00*/  IMAD.MOV.U32 R88, RZ, RZ, 0x1 ;  /* 0x00000001ff587424 */ /* 0x000fe400078e00ff */
[----:B------:R-:W-:Y:S11]  /*6c10*/  ISETP.NE.AND.EX P0, PT, R81, RZ, PT, P0 ;  /* 0x000000ff5100720c */ /* 0x000ff60003f05300 */
[----:B------:R-:W-:Y:S02]  /*6c20*/  @!UPT UIADD3 URZ, UPT, UPT, URZ, URZ, URZ ;  /* 0x000000fffffff290 */ /* 0x000fe4000fffe0ff */
[----:B------:R-:W3:Y:S01]  /*6c30*/  @P0 LDC.64 R2, c[0x0][0x888] ;  /* 0x00022200ff020b82 */ /* 0x000ee20000000a00 */
[----:B--2---:R-:W-:Y:S04]  /*6c40*/  @P0 IMAD R0, R82, UR36, RZ ;  /* 0x0000002452000c24 */ /* 0x004fe8000f8e02ff */
[----:B---3--:R-:W-:Y:S04]  /*6c50*/  @P0 IMAD.WIDE R2, R0, 0x4, R2 ;  /* 0x0000000400020825 */ /* 0x008fe800078e0202 */
[----:B------:R-:W-:Y:S01]  /*6c60*/  HFMA2 R0, -RZ, RZ, 0, 5.9604644775390625e-08 ;  /* 0x00000001ff007431 */ /* 0x000fe200000001ff */
[----:B-1---5:R1:W5:Y:S04]  /*6c70*/  @P0 LDG.E R41, desc[UR4][R2.64] ;  /* 0x0000000402290981 */ /* 0x022368000c1e1900 */
[----:B------:R-:W-:Y:S01]  /*6c80*/  @!P0 PRMT R88, R0, 0x7610, R88 ;  /* 0x0000761000588816 */ /* 0x000fe20000000058 */
[----:B-1----:R-:W3:Y:S06]  /*6c90*/  @!P0 LDC R41, c[0x0][0x880] ;  /* 0x00022000ff298b82 */ /* 0x002eec0000000800 */
.L_x_119:
[----:B------:R-:W-:Y:S05]  /*6ca0*/  @!P5 BRA `(.L_x_120) ;  /* 0x000000000024d947 */ /* 0x000fea0003800000 */
[----:B------:R-:W-:Y:S01]  /*6cb0*/  ISETP.NE.U32.AND P0, PT, R76, RZ, PT ;  /* 0x000000ff4c00720c */ /* 0x000fe20003f05070 */
[----:B------:R-:W1:Y:S03]  /*6cc0*/  LDCU.64 UR4, c[0x0][0x358] ;  /* 0x00006b00ff0477ac */ /* 0x000e660008000a00 */
[----:B------:R-:W-:Y:S11]  /*6cd0*/  ISETP.NE.AND.EX P0, PT, R77, RZ, PT, P0 ;  /* 0x000000ff4d00720c */ /* 0x000ff60003f05300 */
[----:B------:R-:W-:Y:S02]  /*6ce0*/  @!UPT UIADD3 URZ, UPT, UPT, URZ, URZ, URZ ;  /* 0x000000fffffff290 */ /* 0x000fe4000fffe0ff */
[----:B------:R-:W4:Y:S01]  /*6cf0*/  @P0 LDC.64 R2, c[0x0][0x8a8] ;  /* 0x00022a00ff020b82 */ /* 0x000f220000000a00 */
[----:B--2---:R-:W-:Y:S04]  /*6d00*/  @P0 IMAD R0, R78, UR36, RZ ;  /* 0x000000244e000c24 */ /* 0x004fe8000f8e02ff */
[----:B----4-:R-:W-:Y:S05]  /*6d10*/  @P0 IMAD.WIDE R2, R0, 0x4, R2 ;  /* 0x0000000400020825 */ /* 0x010fea00078e0202 */
[----:B-1---5:R1:W5:Y:S02]  /*6d20*/  @P0 LDG.E R38, desc[UR4][R2.64] ;  /* 0x0000000402260981 */ /* 0x022364000c1e1900 */
[----:B-1----:R-:W4:Y:S02]  /*6d30*/  @!P0 LDC R38, c[0x0][0x8a0] ;  /* 0x00022800ff268b82 */ /* 0x002f240000000800 */
.L_x_120:
[----:B---3-5:R-:W-:Y:S01]  /*6d40*/  FSETP.NEU.AND P0, PT, R41, RZ, PT ;  /* 0x000000ff2900720b */ /* 0x028fe20003f0d000 */
[----:B------:R-:W-:Y:S01]  /*6d50*/  ULOP3.LUT UR4, UR54, 0x1, URZ, 0x3c, !UPT ;  /* 0x0000000136047892 */ /* 0x000fe2000f8e3cff */
[----:B------:R-:W-:Y:S01]  /*6d60*/  SEL R5, RZ, 0xffffffff, P3 ;  /* 0xffffffffff057807 */ /* 0x000fe20001800000 */
[----:B------:R-:W-:Y:S01]  /*6d70*/  IMAD.U32 R109, RZ, RZ, UR46 ;  /* 0x0000002eff6d7e24 */ /* 0x000fe2000f8e00ff */
[----:B------:R-:W-:Y:S01]  /*6d80*/  @!P4 LOP3.LUT P3, RZ, R88, 0xff, RZ, 0xc0, !PT ;  /* 0x000000ff58ffc812 */ /* 0x000fe2000786c0ff */
[----:B------:R-:W-:Y:S01]  /*6d90*/  IMAD.SHL.U32 R85, R96, 0x10, RZ ;  /* 0x0000001060557824 */ /* 0x000fe200078e00ff */
[----:B------:R-:W-:Y:S01]  /*6da0*/  @!P4 SEL R2, RZ, 0xffffffff, P0 ;  /* 0xffffffffff02c807 */ /* 0x000fe20000000000 */
[----:B------:R-:W-:Y:S01]  /*6db0*/  IMAD.U32 R110, RZ, RZ, UR4 ;  /* 0x00000004ff6e7e24 */ /* 0x000fe2000f8e00ff */
[----:B------:R-:W-:Y:S01]  /*6dc0*/  LEA R92, R36, UR47, 0x3 ;  /* 0x0000002f245c7c11 */ /* 0x000fe2000f8e18ff */
[----:B------:R-:W-:Y:S01]  /*6dd0*/  IMAD.SHL.U32 R109, R109, 0x2000, RZ ;  /* 0x000020006d6d7824 */ /* 0x000fe200078e00ff */
[----:B------:R-:W-:Y:S01]  /*6de0*/  @P2 SEL R2, R5, R2, !P3 ;  /* 0x0000000205022207 */ /* 0x000fe20005800000 */
[----:B------:R-:W-:Y:S01]  /*6df0*/  IMAD.SHL.U32 R84, R95, 0x10, RZ ;  /* 0x000000105f547824 */ /* 0x000fe200078e00ff */
[----:B------:R-:W-:Y:S01]  /*6e00*/  SHF.L.U32 R3, R98, 0x1f, RZ ;  /* 0x0000001f62037819 */ /* 0x000fe200000006ff */
[----:B------:R-:W-:Y:S01]  /*6e10*/  IMAD.IADD R87, R100, 0x1, R109 ;  /* 0x0000000164577824 */ /* 0x000fe200078e026d */
[----:B------:R-:W-:Y:S01]  /*6e20*/  @!P4 LOP3.LUT R2, R2, 0x1, RZ, 0xc0, !PT ;  /* 0x000000010202c812 */ /* 0x000fe200078ec0ff */
[----:B------:R-:W-:Y:S01]  /*6e30*/  BSSY B1, `(.L_x_121) ;  /* 0x0000038000017945 */ /* 0x000fe20003800000 */
[----:B------:R-:W-:Y:S01]  /*6e40*/  IMAD.MOV.U32 R108, RZ, RZ, 0x1 ;  /* 0x00000001ff6c7424 */ /* 0x000fe200078e00ff */
[----:B------:R-:W-:Y:S02]  /*6e50*/  CS2R R74, SRZ ;  /* 0x00000000004a7805 */ /* 0x000fe4000001ff00 */
[----:B------:R-:W-:Y:S01]  /*6e60*/  ISETP.NE.U32.OR P5, PT, R2, 0x1, P4 ;  /* 0x000000010200780c */ /* 0x000fe200027a5470 */
[----:B------:R-:W-:Y:S01]  /*6e70*/  IMAD.U32 R2, RZ, RZ, UR46 ;  /* 0x0000002eff027e24 */ /* 0x000fe2000f8e00ff */
[----:B------:R-:W-:Y:S01]  /*6e80*/  LOP3.LUT P4, R93, R88, 0xff, RZ, 0xc0, !PT ;  /* 0x000000ff585d7812 */ /* 0x000fe2000788c0ff */
[----:B------:R-:W-:Y:S01]  /*6e90*/  IMAD.IADD R86, R87, 0x1, R85 ;  /* 0x0000000157567824 */ /* 0x000fe200078e0255 */
[----:B------:R-:W-:Y:S01]  /*6ea0*/  P2R R103, PR, RZ, 0x20 ;  /* 0x00000020ff677803 */ /* 0x000fe20000000000 */
[----:B------:R-:W-:Y:S01]  /*6eb0*/  IMAD R39, R36, 0x40, R37 ;  /* 0x0000004024277824 */ /* 0x000fe200078e0225 */
[----:B--2---:R-:W-:Y:S01]  /*6ec0*/  LEA R0, R2, UR47, 0x3 ;  /* 0x0000002f02007c11 */ /* 0x004fe2000f8e18ff */
[----:B------:R-:W-:Y:S01]  /*6ed0*/  IMAD.U32 R111, RZ, RZ, UR46 ;  /* 0x0000002eff6f7e24 */ /* 0x000fe2000f8e00ff */
[----:B------:R-:W-:Y:S02]  /*6ee0*/  SEL R2, RZ, 0xffffffff, P0 ;  /* 0xffffffffff027807 */ /* 0x000fe40000000000 */
[----:B------:R-:W-:Y:S02]  /*6ef0*/  CS2R R72, SRZ ;  /* 0x0000000000487805 */ /* 0x000fe4000001ff00 */
[----:B------:R-:W-:Y:S02]  /*6f00*/  CS2R R66, SRZ ;  /* 0x0000000000427805 */ /* 0x000fe4000001ff00 */
[----:B------:R-:W-:Y:S02]  /*6f10*/  CS2R R64, SRZ ;  /* 0x0000000000407805 */ /* 0x000fe4000001ff00 */
[----:B------:R-:W-:Y:S02]  /*6f20*/  @P1 SEL R2, R5, R2, !P4 ;  /* 0x0000000205021207 */ /* 0x000fe40006000000 */
[----:B------:R-:W-:Y:S02]  /*6f30*/  CS2R R58, SRZ ;  /* 0x00000000003a7805 */ /* 0x000fe4000001ff00 */
[----:B------:R-:W-:Y:S02]  /*6f40*/  @P5 SHF.L.U32 R7, R110, 0x1f, RZ ;  /* 0x0000001f6e075819 */ /* 0x000fe400000006ff */
[----:B------:R-:W-:Y:S02]  /*6f50*/  CS2R R56, SRZ ;  /* 0x0000000000387805 */ /* 0x000fe4000001ff00 */
[----:B------:R-:W-:Y:S02]  /*6f60*/  LOP3.LUT R2, R2, 0x1, RZ, 0xc0, !PT ;  /* 0x0000000102027812 */ /* 0x000fe400078ec0ff */
[----:B------:R-:W-:Y:S01]  /*6f70*/  CS2R R50, SRZ ;  /* 0x0000000000327805 */ /* 0x000fe2000001ff00 */
[----:B------:R-:W1:Y:S01]  /*6f80*/  @P5 SYNCS.PHASECHK.TRANS64.TRYWAIT P3, [R0+URZ+0x140], R7 ;  /* 0x00014007000055a7 */ /* 0x000e6200080611ff */
[----:B------:R-:W-:Y:S02]  /*6f90*/  CS2R R48, SRZ ;  /* 0x0000000000307805 */ /* 0x000fe4000001ff00 */
[----:B------:R-:W-:Y:S01]  /*6fa0*/  ISETP.NE.U32.AND P0, PT, R2, 0x1, PT ;  /* 0x000000010200780c */ /* 0x000fe20003f05070 */
[----:B------:R-:W-:Y:S02]  /*6fb0*/  IMAD.IADD R47, R87, 0x1, R84 ;  /* 0x00000001572f7824 */ /* 0x000fe400078e0254 */
[----:B------:R-:W-:Y:S01]  /*6fc0*/  IMAD.IADD R46, R99, 0x1, R86 ;  /* 0x00000001632e7824 */ /* 0x000fe200078e0256 */
[----:B------:R-:W-:Y:S01]  /*6fd0*/  P2R R112, PR, RZ, 0x1 ;  /* 0x00000001ff707803 */ /* 0x000fe20000000000 */
[----:B------:R2:W3:Y:S01]  /*6fe0*/  SYNCS.PHASECHK.TRANS64.TRYWAIT P2, [R92+URZ+0x1a0], R3 ;  /* 0x0001a0035c0075a7 */ /* 0x0004e200080411ff */
[----:B-1----:R-:W-:Y:S01]  /*6ff0*/  @P5 SEL R108, RZ, 0x1, !P3 ;  /* 0x00000001ff6c5807 */ /* 0x002fe20005800000 */
[----:B--2---:R-:W-:Y:S06]  /*7000*/  @!P5 BRA `(.L_x_122) ;  /* 0x000000000068d947 */ /* 0x004fec0003800000 */
[----:B------:R-:W-:Y:S01]  /*7010*/  ISETP.NE.AND P0, PT, R108, RZ, PT ;  /* 0x000000ff6c00720c */ /* 0x000fe20003f05270 */
[----:B------:R-:W-:Y:S01]  /*7020*/  BSSY B0, `(.L_x_123) ;  /* 0x000000d000007945 */ /* 0x000fe20003800000 */
[----:B------:R-:W-:Y:S02]  /*7030*/  CS2R R50, SRZ ;  /* 0x0000000000327805 */ /* 0x000fe4000001ff00 */
[----:B------:R-:W-:Y:S02]  /*7040*/  CS2R R48, SRZ ;  /* 0x0000000000307805 */ /* 0x000fe4000001ff00 */
[----:B------:R-:W-:Y:S02]  /*7050*/  CS2R R58, SRZ ;  /* 0x00000000003a7805 */ /* 0x000fe4000001ff00 */
[----:B------:R-:W-:Y:S02]  /*7060*/  CS2R R56, SRZ ;  /* 0x0000000000387805 */ /* 0x000fe4000001ff00 */
[----:B------:R-:W-:Y:S02]  /*7070*/  CS2R R66, SRZ ;  /* 0x0000000000427805 */ /* 0x000fe4000001ff00 */
[----:B------:R-:W-:Y:S02]  /*7080*/  CS2R R64, SRZ ;  /* 0x0000000000407805 */ /* 0x000fe4000001ff00 */
[----:B------:R-:W-:Y:S02]  /*7090*/  CS2R R74, SRZ ;  /* 0x00000000004a7805 */ /* 0x000fe4000001ff00 */
[----:B------:R-:W-:Y:S01]  /*70a0*/  CS2R R72, SRZ ;  /* 0x0000000000487805 */ /* 0x000fe2000001ff00 */
[----:B------:R-:W-:Y:S06]  /*70b0*/  @P0 BRA `(.L_x_124) ;  /* 0x00000000000c0947 */ /* 0x000fec0003800000 */
[----:B------:R-:W-:Y:S04]  /*70c0*/  SHF.L.U32 R5, R110, 0x1f, RZ ;  /* 0x0000001f6e057819 */ /* 0x000fe800000006ff */
[----:B------:R-:W1:Y:S02]  /*70d0*/  SYNCS.PHASECHK.TRANS64.TRYWAIT P0, [R0+URZ+0x140], R5 ;  /* 0x00014005000075a7 */ /* 0x000e6400080011ff */
[----:B-1----:R-:W-:Y:S05]  /*70e0*/  @!P0 BRA `(.L_x_125) ;  /* 0x0000002c003c8947 */ /* 0x002fea0003800000 */
.L_x_124:
[----:B------:R-:W-:Y:S05]  /*70f0*/  BSYNC B0 ;  /* 0x0000000000007941 */ /* 0x000fea0003800000 */
.L_x_123:
[----:B------:R-:W-:Y:S01]  /*7100*/  ISETP.NE.AND P0, PT, R112, RZ, PT ;  /* 0x000000ff7000720c */ /* 0x000fe20003f05270 */
[----:B------:R-:W-:Y:S04]  /*7110*/  UIADD3 UR4, UPT, UPT, UR46, 0x1, URZ ;  /* 0x000000012e047890 */ /* 0x000fe8000fffe0ff */
[----:B------:R-:W-:Y:S04]  /*7120*/  UISETP.NE.AND UP0, UPT, UR4, 0x3, UPT ;  /* 0x000000030400788c */ /* 0x000fe8000bf05270 */
[----:B------:R-:W-:Y:S02]  /*7130*/  USEL UR5, URZ, 0x1, UP0 ;  /* 0x00000001ff057887 */ /* 0x000fe40008000000 */
[----:B------:R-:W-:Y:S02]  /*7140*/  USEL UR4, UR4, URZ, UP0 ;  /* 0x000000ff04047287 */ /* 0x000fe40008000000 */
[----:B------:R2:W1:Y:S02]  /*7150*/  @P0 LDS.128 R48, [R87] ;  /* 0x0000000057300984 */ /* 0x0004640000000c00 */
[----:B------:R-:W-:Y:S02]  /*7160*/  LOP3.LUT R110, R110, UR5, RZ, 0x3c, !PT ;  /* 0x000000056e6e7c12 */ /* 0x000fe4000f8e3cff */
[----:B------:R2:W1:Y:S01]  /*7170*/  @P0 LDS.128 R56, [R86+0x10] ;  /* 0x0000100056380984 */ /* 0x0004620000000c00 */
[----:B------:R-:W-:Y:S03]  /*7180*/  IMAD.U32 R111, RZ, RZ, UR4 ;  /* 0x00000004ff6f7e24 */ /* 0x000fe6000f8e00ff */
[----:B------:R2:W1:Y:S04]  /*7190*/  @P0 LDS.128 R64, [R47+0x20] ;  /* 0x000020002f400984 */ /* 0x0004680000000c00 */
[----:B------:R2:W1:Y:S02]  /*71a0*/  @P0 LDS.128 R72, [R46+0x10] ;  /* 0x000010002e480984 */ /* 0x0004640000000c00 */
.L_x_122:
[----:B------:R-:W-:Y:S05]  /*71b0*/  BSYNC B1 ;  /* 0x0000000000017941 */ /* 0x000fea0003800000 */
.L_x_121:
[----:B-1----:R-:W-:Y:S04]  /*71c0*/  SHF.R.U32.HI R0, RZ, 0x15, R39 ;  /* 0x00000015ff007819 */ /* 0x002fe80000011627 */
[----:B------:R-:W-:Y:S01]  /*71d0*/  LOP3.LUT P0, RZ, R0, 0x3, R89, 0x48, !PT ;  /* 0x0000000300ff7812 */ /* 0x000fe20007804859 */
[----:B------:R-:W-:Y:S01]  /*71e0*/  @!UPT UIADD3 URZ, UPT, UPT, URZ, URZ, URZ ;  /* 0x000000fffffff290 */ /* 0x000fe2000fffe0ff */
[----:B---3--:R-:W-:Y:S11]  /*71f0*/  @P2 BRA `(.L_x_126) ;  /* 0x0000000000082947 */ /* 0x008ff60003800000 */
[----:B------:R-:W1:Y:S02]  /*7200*/  SYNCS.PHASECHK.TRANS64.TRYWAIT P1, [R92+URZ+0x1a0], R3 ;  /* 0x0001a0035c0075a7 */ /* 0x000e6400080211ff */
[----:B-1----:R-:W-:Y:S05]  /*7210*/  @!P1 BRA `(.L_x_127) ;  /* 0x0000002c00049947 */ /* 0x002fea0003800000 */
.L_x_126:
[----:B------:R-:W-:Y:S05]  /*7220*/  @!P0 BRA `(.L_x_128) ;  /* 0x0000000000408947 */ /* 0x000fea0003800000 */
[----:B------:R-:W3:Y:S01]  /*7230*/  LDCU.64 UR8, c[0x4][0x70] ;  /* 0x01000e00ff0877ac */ /* 0x000ee20008000a00 */
[----:B-1----:R-:W-:Y:S01]  /*7240*/  MOV R3, 0x0 ;  /* 0x0000000000037802 */ /* 0x002fe20000000f00 */
[----:B------:R-:W-:Y:S02]  /*7250*/  HFMA2 R12, -RZ, RZ, 0, 5.9604644775390625e-08 ;  /* 0x00000001ff0c7431 */ /* 0x000fe400000001ff */
[----:B------:R-:W-:Y:S02]  /*7260*/  IMAD.MOV.U32 R8, RZ, RZ, 0x192 ;  /* 0x00000192ff087424 */ /* 0x000fe400078e00ff */
[----:B------:R-:W-:Y:S01]  /*7270*/  IMAD.MOV.U32 R13, RZ, RZ, RZ ;  /* 0x000000ffff0d7224 */ /* 0x000fe200078e00ff */
[----:B------:R-:W1:Y:S01]  /*7280*/  LDCU.64 UR6, c[0x4][0x78] ;  /* 0x01000f00ff0677ac */ /* 0x000e620008000a00 */
[----:B------:R-:W2:Y:S01]  /*7290*/  LDC.64 R2, c[0x4][R3] ;  /* 0x0100000003027b82 */ /* 0x000ea20000000a00 */
[----:B------:R-:W5:Y:S01]  /*72a0*/  LDCU.64 UR4, c[0x4][0x10] ;  /* 0x01000200ff0477ac */ /* 0x000f620008000a00 */
[----:B---3--:R-:W-:Y:S01]  /*72b0*/  MOV R5, UR9 ;  /* 0x0000000900057c02 */ /* 0x008fe20008000f00 */
[----:B------:R-:W-:Y:S01]  /*72c0*/  IMAD.U32 R4, RZ, RZ, UR8 ;  /* 0x00000008ff047e24 */ /* 0x000fe2000f8e00ff */
[----:B-1----:R-:W-:Y:S01]  /*72d0*/  MOV R7, UR7 ;  /* 0x0000000700077c02 */ /* 0x002fe20008000f00 */
[----:B------:R-:W-:Y:S01]  /*72e0*/  IMAD.U32 R6, RZ, RZ, UR6 ;  /* 0x00000006ff067e24 */ /* 0x000fe2000f8e00ff */
[----:B-----5:R-:W-:Y:S01]  /*72f0*/  MOV R11, UR5 ;  /* 0x00000005000b7c02 */ /* 0x020fe20008000f00 */
[----:B------:R-:W-:Y:S02]  /*7300*/  IMAD.U32 R10, RZ, RZ, UR4 ;  /* 0x00000004ff0a7e24 */ /* 0x000fe4000f8e00ff */
[----:B------:R-:W-:Y:S07]  /*7310*/  LEPC R20, `(.L_x_128) ;  /* 0x000000001014794e */ /* 0x000fee0000000000 */
[----:B--2-4-:R-:W-:Y:S05]  /*7320*/  CALL.ABS.NOINC R2 ;  /* 0x0000000002007343 */ /* 0x014fea0003c00000 */
.L_x_128:
[----:B------:R-:W-:Y:S05]  /*7330*/  WARPSYNC.ALL ;  /* 0x0000000000007948 */ /* 0x000fea0003800000 */
[----:B------:R-:W-:Y:S01]  /*7340*/  R2UR UR4, R39 ;  /* 0x00000000270472ca */ /* 0x000fe200000e0000 */
[--C-:B------:R-:W-:Y:S01]  /*7350*/  HADD2.F32 R40, -RZ, R48.reuse.H0_H0 ;  /* 0x20000030ff287230 */ /* 0x100fe20000004100 */
[----:B------:R-:W-:Y:S01]  /*7360*/  ISETP.NE.AND P0, PT, R101, RZ, PT ;  /* 0x000000ff6500720c */ /* 0x000fe20003f05270 */
[----:B------:R-:W-:Y:S01]  /*7370*/  HADD2.F32 R43, -RZ, R48.H1_H1 ;  /* 0x30000030ff2b7230 */ /* 0x000fe20000004100 */
[----:B------:R-:W-:Y:S01]  /*7380*/  BSSY.RECONVERGENT B0, `(.L_x_129) ;  /* 0x0000085000007945 */ /* 0x000fe20003800200 */
[----:B------:R-:W-:Y:S02]  /*7390*/  HADD2.F32 R42, -RZ, R49.H0_H0 ;  /* 0x20000031ff2a7230 */ /* 0x000fe40000004100 */
[----:B------:R-:W-:Y:S02]  /*73a0*/  HADD2.F32 R45, -RZ, R51.H0_H0 ;  /* 0x20000033ff2d7230 */ /* 0x000fe40000004100 */
[----:B------:R-:W-:Y:S04]  /*73b0*/  HADD2.F32 R44, -RZ, R75.H1_H1 ;  /* 0x3000004bff2c7230 */ /* 0x000fe80000004100 */
[----:B------:R-:W4:Y:S02]  /*73c0*/  LDTM.x32 R4, tmem[UR4] ;  /* 0x00000004000479ee */ /* 0x000f2400082c0000 */
[C---:B----4-:R-:W-:Y:S01]  /*73d0*/  FMUL R0, R38.reuse, R4 ;  /* 0x0000000426007220 */ /* 0x050fe20000400000 */
[C---:B------:R-:W-:Y:S01]  /*73e0*/  FMUL R2, R38.reuse, R5 ;  /* 0x0000000526027220 */ /* 0x040fe20000400000 */
[C---:B-1----:R-:W-:Y:S01]  /*73f0*/  FMUL R3, R38.reuse, R6 ;  /* 0x0000000626037220 */ /* 0x042fe20000400000 */
[C---:B------:R-:W-:Y:S01]  /*7400*/  FMUL R7, R38.reuse, R7 ;  /* 0x0000000726077220 */ /* 0x040fe20000400000 */
[C---:B------:R-:W-:Y:S01]  /*7410*/  FFMA R0, R41.reuse, R40, R0 ;  /* 0x0000002829007223 */ /* 0x040fe20000000000 */
[----:B------:R-:W-:Y:S02]  /*7420*/  HADD2.F32 R40, -RZ, R49.H1_H1 ;  /* 0x30000031ff287230 */ /* 0x000fe40000004100 */
[C---:B------:R-:W-:Y:S01]  /*7430*/  FFMA R2, R41.reuse, R43, R2 ;  /* 0x0000002b29027223 */ /* 0x040fe20000000002 */
[C---:B------:R-:W-:Y:S01]  /*7440*/  FFMA R3, R41.reuse, R42, R3 ;  /* 0x0000002a29037223 */ /* 0x040fe20000000003 */
[--C-:B------:R-:W-:Y:S02]  /*7450*/  HADD2.F32 R43, -RZ, R50.reuse.H0_H0 ;  /* 0x20000032ff2b7230 */ /* 0x100fe40000004100 */
[----:B------:R-:W-:Y:S01]  /*7460*/  FMUL R4, R38, R8 ;  /* 0x0000000826047220 */ /* 0x000fe20000400000 */
[----:B------:R-:W-:Y:S01]  /*7470*/  HADD2.F32 R42, -RZ, R50.H1_H1 ;  /* 0x30000032ff2a7230 */ /* 0x000fe20000004100 */
[----:B------:R-:W-:Y:S01]  /*7480*/  F2FP.F16.F32.PACK_AB R52, R2, R0 ;  /* 0x000000000234723e */ /* 0x000fe200000000ff */
[C---:B------:R-:W-:Y:S01]  /*7490*/  FFMA R7, R41.reuse, R40, R7 ;  /* 0x0000002829077223 */ /* 0x040fe20000000007 */
[----:B------:R-:W-:Y:S01]  /*74a0*/  FFMA R4, R41, R43, R4 ;  /* 0x0000002b29047223 */ /* 0x000fe20000000004 */
[C---:B------:R-:W-:Y:S01]  /*74b0*/  FMUL R5, R38.reuse, R9 ;  /* 0x0000000926057220 */ /* 0x040fe20000400000 */
[C---:B------:R-:W-:Y:S01]  /*74c0*/  FMUL R6, R38.reuse, R10 ;  /* 0x0000000a26067220 */ /* 0x040fe20000400000 */
[----:B------:R-:W-:Y:S01]  /*74d0*/  HADD2.F32 R40, -RZ, R51.H1_H1 ;  /* 0x30000033ff287230 */ /* 0x000fe20000004100 */
[----:B------:R-:W-:Y:S01]  /*74e0*/  F2FP.F16.F32.PACK_AB R53, R7, R3 ;  /* 0x000000030735723e */ /* 0x000fe200000000ff */
[C---:B------:R-:W-:Y:S01]  /*74f0*/  FFMA R5, R41.reuse, R42, R5 ;  /* 0x0000002a29057223 */ /* 0x040fe20000000005 */
[----:B------:R-:W-:Y:S01]  /*7500*/  FFMA R6, R41, R45, R6 ;  /* 0x0000002d29067223 */ /* 0x000fe20000000006 */
[C---:B------:R-:W-:Y:S01]  /*7510*/  FMUL R11, R38.reuse, R11 ;  /* 0x0000000b260b7220 */ /* 0x040fe20000400000 */
[--C-:B------:R-:W-:Y:S02]  /*7520*/  HADD2.F32 R43, -RZ, R56.reuse.H0_H0 ;  /* 0x20000038ff2b7230 */ /* 0x100fe40000004100 */
[C---:B------:R-:W-:Y:S01]  /*7530*/  FMUL R8, R38.reuse, R12 ;  /* 0x0000000c26087220 */ /* 0x040fe20000400000 */
[----:B------:R-:W-:Y:S01]  /*7540*/  F2FP.F16.F32.PACK_AB R54, R5, R4 ;  /* 0x000000040536723e */ /* 0x000fe200000000ff */
[C---:B------:R-:W-:Y:S01]  /*7550*/  FFMA R11, R41.reuse, R40, R11 ;  /* 0x00000028290b7223 */ /* 0x040fe2000000000b */
[----:B------:R-:W-:Y:S02]  /*7560*/  HADD2.F32 R40, -RZ, R56.H1_H1 ;  /* 0x30000038ff287230 */ /* 0x000fe40000004100 */
[----:B------:R-:W-:Y:S01]  /*7570*/  FFMA R8, R41, R43, R8 ;  /* 0x0000002b29087223 */ /* 0x000fe20000000008 */
[C---:B------:R-:W-:Y:S01]  /*7580*/  FMUL R9, R38.reuse, R13 ;  /* 0x0000000d26097220 */ /* 0x040fe20000400000 */
[--C-:B------:R-:W-:Y:S01]  /*7590*/  HADD2.F32 R45, -RZ, R57.reuse.H0_H0 ;  /* 0x20000039ff2d7230 */ /* 0x100fe20000004100 */
[----:B------:R-:W-:Y:S01]  /*75a0*/  F2FP.F16.F32.PACK_AB R55, R11, R6 ;  /* 0x000000060b37723e */ /* 0x000fe200000000ff */
[C---:B------:R-:W-:Y:S01]  /*75b0*/  FMUL R10, R38.reuse, R14 ;  /* 0x0000000e260a7220 */ /* 0x040fe20000400000 */
[----:B------:R-:W-:Y:S02]  /*75c0*/  HADD2.F32 R42, -RZ, R57.H1_H1 ;  /* 0x30000039ff2a7230 */ /* 0x000fe40000004100 */
[C---:B------:R-:W-:Y:S01]  /*75d0*/  FFMA R9, R41.reuse, R40, R9 ;  /* 0x0000002829097223 */ /* 0x040fe20000000009 */
[C---:B------:R-:W-:Y:S01]  /*75e0*/  FMUL R15, R38.reuse, R15 ;  /* 0x0000000f260f7220 */ /* 0x040fe20000400000 */
[----:B------:R1:W-:Y:S01]  /*75f0*/  STS.128 [R87], R52 ;  /* 0x0000003457007388 */ /* 0x0003e20000000c00 */
[----:B------:R-:W-:Y:S01]  /*7600*/  FFMA R10, R41, R45, R10 ;  /* 0x0000002d290a7223 */ /* 0x000fe2000000000a */
[--C-:B------:R-:W-:Y:S01]  /*7610*/  HADD2.F32 R40, -RZ, R58.reuse.H0_H0 ;  /* 0x2000003aff287230 */ /* 0x100fe20000004100 */
[----:B------:R-:W-:Y:S01]  /*7620*/  F2FP.F16.F32.PACK_AB R60, R9, R8 ;  /* 0x00000008093c723e */ /* 0x000fe200000000ff */
[----:B------:R-:W-:Y:S01]  /*7630*/  FFMA R15, R41, R42, R15 ;  /* 0x0000002a290f7223 */ /* 0x000fe2000000000f */
[C---:B------:R-:W-:Y:S01]  /*7640*/  FMUL R12, R38.reuse, R16 ;  /* 0x00000010260c7220 */ /* 0x040fe20000400000 */
[----:B------:R-:W-:Y:S02]  /*7650*/  HADD2.F32 R42, -RZ, R58.H1_H1 ;  /* 0x3000003aff2a7230 */ /* 0x000fe40000004100 */
[C---:B------:R-:W-:Y:S01]  /*7660*/  FMUL R13, R38.reuse, R17 ;  /* 0x00000011260d7220 */ /* 0x040fe20000400000 */
[--C-:B------:R-:W-:Y:S01]  /*7670*/  HADD2.F32 R43, -RZ, R59.reuse.H0_H0 ;  /* 0x2000003bff2b7230 */ /* 0x100fe20000004100 */
[----:B------:R-:W-:Y:S01]  /*7680*/  F2FP.F16.F32.PACK_AB R61, R15, R10 ;  /* 0x0000000a0f3d723e */ /* 0x000fe200000000ff */
[C---:B------:R-:W-:Y:S01]  /*7690*/  FFMA R12, R41.reuse, R40, R12 ;  /* 0x00000028290c7223 */ /* 0x040fe2000000000c */
[C---:B------:R-:W-:Y:S01]  /*76a0*/  FFMA R13, R41.reuse, R42, R13 ;  /* 0x0000002a290d7223 */ /* 0x040fe2000000000d */
[C---:B------:R-:W-:Y:S01]  /*76b0*/  FMUL R14, R38.reuse, R18 ;  /* 0x00000012260e7220 */ /* 0x040fe20000400000 */
[----:B------:R-:W-:Y:S02]  /*76c0*/  HADD2.F32 R40, -RZ, R59.H1_H1 ;  /* 0x3000003bff287230 */ /* 0x000fe40000004100 */
[C---:B------:R-:W-:Y:S01]  /*76d0*/  FMUL R19, R38.reuse, R19 ;  /* 0x0000001326137220 */ /* 0x040fe20000400000 */
[C---:B------:R-:W-:Y:S01]  /*76e0*/  FMUL R16, R38.reuse, R20 ;  /* 0x0000001426107220 */ /* 0x040fe20000400000 */
[C---:B------:R-:W-:Y:S01]  /*76f0*/  FFMA R14, R41.reuse, R43, R14 ;  /* 0x0000002b290e7223 */ /* 0x040fe2000000000e */
[--C-:B------:R-:W-:Y:S02]  /*7700*/  HADD2.F32 R43, -RZ, R64.reuse.H0_H0 ;  /* 0x20000040ff2b7230 */ /* 0x100fe40000004100 */
[C---:B------:R-:W-:Y:S01]  /*7710*/  FFMA R19, R41.reuse, R40, R19 ;  /* 0x0000002829137223 */ /* 0x040fe20000000013 */
[----:B------:R-:W-:Y:S02]  /*7720*/  HADD2.F32 R42, -RZ, R64.H1_H1 ;  /* 0x30000040ff2a7230 */ /* 0x000fe40000004100 */
[C---:B------:R-:W-:Y:S01]  /*7730*/  FMUL R17, R38.reuse, R21 ;  /* 0x0000001526117220 */ /* 0x040fe20000400000 */
[--C-:B------:R-:W-:Y:S02]  /*7740*/  HADD2.F32 R45, -RZ, R65.reuse.H0_H0 ;  /* 0x20000041ff2d7230 */ /* 0x100fe40000004100 */
[C---:B------:R-:W-:Y:S01]  /*7750*/  FMUL R18, R38.reuse, R22 ;  /* 0x0000001626127220 */ /* 0x040fe20000400000 */
[----:B------:R-:W-:Y:S02]  /*7760*/  HADD2.F32 R40, -RZ, R65.H1_H1 ;  /* 0x30000041ff287230 */ /* 0x000fe40000004100 */
[C---:B------:R-:W-:Y:S01]  /*7770*/  FMUL R23, R38.reuse, R23 ;  /* 0x0000001726177220 */ /* 0x040fe20000400000 */
[C---:B------:R-:W-:Y:S01]  /*7780*/  FFMA R16, R41.reuse, R43, R16 ;  /* 0x0000002b29107223 */ /* 0x040fe20000000010 */
[C---:B------:R-:W-:Y:S01]  /*7790*/  FFMA R17, R41.reuse, R42, R17 ;  /* 0x0000002a29117223 */ /* 0x040fe20000000011 */
[C---:B------:R-:W-:Y:S01]  /*77a0*/  FFMA R18, R41.reuse, R45, R18 ;  /* 0x0000002d29127223 */ /* 0x040fe20000000012 */
[C---:B------:R-:W-:Y:S01]  /*77b0*/  FFMA R23, R41.reuse, R40, R23 ;  /* 0x0000002829177223 */ /* 0x040fe20000000017 */
[--C-:B------:R-:W-:Y:S02]  /*77c0*/  HADD2.F32 R43, -RZ, R66.reuse.H0_H0 ;  /* 0x20000042ff2b7230 */ /* 0x100fe40000004100 */
[C---:B------:R-:W-:Y:S01]  /*77d0*/  FMUL R20, R38.reuse, R24 ;  /* 0x0000001826147220 */ /* 0x040fe20000400000 */
        /* <DEDUP_REMOVED lines=9> */
[----:B------:R-:W-:Y:S01]  /*7870*/  FFMA R27, R41, R42, R27 ;  /* 0x0000002a291b7223 */ /* 0x000fe2000000001b */
[--C-:B------:R-:W-:Y:S02]  /*7880*/  HADD2.F32 R40, -RZ, R72.reuse.H0_H0 ;  /* 0x20000048ff287230 */ /* 0x100fe40000004100 */
[C---:B------:R-:W-:Y:S01]  /*7890*/  FMUL R24, R38.reuse, R28 ;  /* 0x0000001c26187220 */ /* 0x040fe20000400000 */
[----:B------:R-:W-:Y:S02]  /*78a0*/  HADD2.F32 R42, -RZ, R72.H1_H1 ;  /* 0x30000048ff2a7230 */ /* 0x000fe40000004100 */
[C---:B------:R-:W-:Y:S01]  /*78b0*/  FMUL R25, R38.reuse, R29 ;  /* 0x0000001d26197220 */ /* 0x040fe20000400000 */
[--C-:B------:R-:W-:Y:S02]  /*78c0*/  HADD2.F32 R43, -RZ, R73.reuse.H0_H0 ;  /* 0x20000049ff2b7230 */ /* 0x100fe40000004100 */
[C---:B------:R-:W-:Y:S01]  /*78d0*/  FMUL R26, R38.reuse, R30 ;  /* 0x0000001e261a7220 */ /* 0x040fe20000400000 */
[----:B------:R-:W-:Y:S01]  /*78e0*/  F2FP.F16.F32.PACK_AB R62, R13, R12 ;  /* 0x0000000c0d3e723e */ /* 0x000fe200000000ff */
[----:B------:R-:W-:Y:S01]  /*78f0*/  FFMA R24, R41, R40, R24 ;  /* 0x0000002829187223 */ /* 0x000fe20000000018 */
[----:B------:R-:W-:Y:S01]  /*7900*/  F2FP.F16.F32.PACK_AB R63, R19, R14 ;  /* 0x0000000e133f723e */ /* 0x000fe200000000ff */
[C---:B------:R-:W-:Y:S01]  /*7910*/  FFMA R25, R41.reuse, R42, R25 ;  /* 0x0000002a29197223 */ /* 0x040fe20000000019 */
[C---:B------:R-:W-:Y:S01]  /*7920*/  FFMA R26, R41.reuse, R43, R26 ;  /* 0x0000002b291a7223 */ /* 0x040fe2000000001a */
[----:B------:R-:W-:Y:S02]  /*7930*/  HADD2.F32 R40, -RZ, R73.H1_H1 ;  /* 0x30000049ff287230 */ /* 0x000fe40000004100 */
[C---:B------:R-:W-:Y:S01]  /*7940*/  FMUL R31, R38.reuse, R31 ;  /* 0x0000001f261f7220 */ /* 0x040fe20000400000 */
[----:B------:R1:W-:Y:S01]  /*7950*/  STS.128 [R86+0x10], R60 ;  /* 0x0000103c56007388 */ /* 0x0003e20000000c00 */
[--C-:B------:R-:W-:Y:S02]  /*7960*/  HADD2.F32 R43, -RZ, R74.reuse.H0_H0 ;  /* 0x2000004aff2b7230 */ /* 0x100fe40000004100 */
[C---:B------:R-:W-:Y:S01]  /*7970*/  FMUL R28, R38.reuse, R32 ;  /* 0x00000020261c7220 */ /* 0x040fe20000400000 */
[----:B------:R-:W-:Y:S02]  /*7980*/  HADD2.F32 R42, -RZ, R74.H1_H1 ;  /* 0x3000004aff2a7230 */ /* 0x000fe40000004100 */
[C---:B------:R-:W-:Y:S01]  /*7990*/  FMUL R29, R38.reuse, R33 ;  /* 0x00000021261d7220 */ /* 0x040fe20000400000 */
[----:B------:R-:W-:Y:S02]  /*79a0*/  HADD2.F32 R45, -RZ, R75.H0_H0 ;  /* 0x2000004bff2d7230 */ /* 0x000fe40000004100 */
[C---:B------:R-:W-:Y:S01]  /*79b0*/  FMUL R30, R38.reuse, R34 ;  /* 0x00000022261e7220 */ /* 0x040fe20000400000 */
[----:B------:R-:W-:Y:S01]  /*79c0*/  FFMA R31, R41, R40, R31 ;  /* 0x00000028291f7223 */ /* 0x000fe2000000001f */
[----:B------:R-:W-:Y:S01]  /*79d0*/  FMUL R35, R38, R35 ;  /* 0x0000002326237220 */ /* 0x000fe20000400000 */
[----:B------:R-:W-:Y:S01]  /*79e0*/  F2FP.F16.F32.PACK_AB R68, R17, R16 ;  /* 0x000000101144723e */ /* 0x000fe200000000ff */
[----:B------:R-:W-:Y:S01]  /*79f0*/  FFMA R28, R41, R43, R28 ;  /* 0x0000002b291c7223 */ /* 0x000fe2000000001c */
[----:B------:R-:W-:Y:S01]  /*7a00*/  F2FP.F16.F32.PACK_AB R69, R23, R18 ;  /* 0x000000121745723e */ /* 0x000fe200000000ff */
[----:B------:R-:W-:Y:S01]  /*7a10*/  FFMA R29, R41, R42, R29 ;  /* 0x0000002a291d7223 */ /* 0x000fe2000000001d */
[----:B------:R-:W-:Y:S01]  /*7a20*/  F2FP.F16.F32.PACK_AB R70, R21, R20 ;  /* 0x000000141546723e */ /* 0x000fe200000000ff */
[----:B------:R-:W-:Y:S01]  /*7a30*/  FFMA R30, R41, R45, R30 ;  /* 0x0000002d291e7223 */ /* 0x000fe2000000001e */
[----:B------:R-:W-:Y:S01]  /*7a40*/  F2FP.F16.F32.PACK_AB R71, R27, R22 ;  /* 0x000000161b47723e */ /* 0x000fe200000000ff */
[----:B------:R-:W-:Y:S01]  /*7a50*/  FFMA R35, R41, R44, R35 ;  /* 0x0000002c29237223 */ /* 0x000fe20000000023 */
[----:B------:R-:W-:Y:S02]  /*7a60*/  F2FP.F16.F32.PACK_AB R104, R25, R24 ;  /* 0x000000181968723e */ /* 0x000fe400000000ff */
[----:B------:R-:W-:Y:S01]  /*7a70*/  F2FP.F16.F32.PACK_AB R105, R31, R26 ;  /* 0x0000001a1f69723e */ /* 0x000fe200000000ff */
[----:B------:R1:W-:Y:S01]  /*7a80*/  STS.128 [R47+0x20], R68 ;  /* 0x000020442f007388 */ /* 0x0003e20000000c00 */
[----:B------:R-:W-:Y:S02]  /*7a90*/  F2FP.F16.F32.PACK_AB R106, R29, R28 ;  /* 0x0000001c1d6a723e */ /* 0x000fe400000000ff */
[----:B------:R-:W-:Y:S05]  /*7aa0*/  F2FP.F16.F32.PACK_AB R107, R35, R30 ;  /* 0x0000001e236b723e */ /* 0x000fea00000000ff */
[----:B------:R1:W-:Y:S01]  /*7ab0*/  STS.128 [R46+0x10], R104 ;  /* 0x000010682e007388 */ /* 0x0003e20000000c00 */
[----:B------:R-:W-:Y:S01]  /*7ac0*/  @!PT LDS RZ, [RZ] ;  /* 0x00000000fffff984 */ /* 0x000fe20000000800 */
[----:B------:R-:W-:Y:S01]  /*7ad0*/  @!PT LDS RZ, [RZ] ;  /* 0x00000000fffff984 */ /* 0x000fe20000000800 */
[----:B------:R-:W-:Y:S01]  /*7ae0*/  @!PT LDS RZ, [RZ] ;  /* 0x00000000fffff984 */ /* 0x000fe20000000800 */
[----:B------:R-:W-:Y:S01]  /*7af0*/  @!PT LDS RZ, [RZ] ;  /* 0x00000000fffff984 */ /* 0x000fe20000000800 */
[----:B------:R3:W-:Y:S07]  /*7b00*/  MEMBAR.ALL.CTA ;  /* 0x0000000000007992 */ /* 0x0007ee0000008000 */
[----:B---3--:R-:W3:Y:S02]  /*7b10*/  FENCE.VIEW.ASYNC.S ;  /* 0x00000000000073c6 */ /* 0x008ee40000000000 */
[----:B---3--:R-:W-:Y:S06]  /*7b20*/  BAR.SYNC.DEFER_BLOCKING 0x1, 0x80 ;  /* 0x0042000000007b1d */ /* 0x008fec0000010000 */
[----:B------:R-:W-:Y:S05]  /*7b30*/  @P0 BRA `(.L_x_130) ;  /* 0x0000000000240947 */ /* 0x000fea0003800000 */
[----:B------:R-:W3:Y:S01]  /*7b40*/  LDCU.64 UR6, c[0x0][0x348] ;  /* 0x00006900ff0677ac */ /* 0x000ee20008000a00 */
[----:B------:R-:W-:Y:S01]  /*7b50*/  R2UR UR5, R109 ;  /* 0x000000006d0572ca */ /* 0x000fe200000e0000 */
[----:B------:R-:W-:Y:S11]  /*7b60*/  UMOV UR51, UR36 ;  /* 0x0000002400337c82 */ /* 0x000ff60008000000 */
[----:B------:R-:W-:Y:S01]  /*7b70*/  @!UPT UIADD3 URZ, UPT, UPT, URZ, URZ, URZ ;  /* 0x000000fffffff290 */ /* 0x000fe2000fffe0ff */
[----:B------:R-:W-:Y:S02]  /*7b80*/  UIADD3 UR48, UPT, UPT, UR47, 0x400, UR5 ;  /* 0x000004002f307890 */ /* 0x000fe4000fffe005 */
[----:B---3--:R-:W-:Y:S04]  /*7b90*/  UIADD3 UR4, UP0, UPT, UR6, 0x680, URZ ;  /* 0x0000068006047890 */ /* 0x008fe8000ff1e0ff */
[----:B------:R-:W-:Y:S09]  /*7ba0*/  UIADD3.X UR5, UPT, UPT, URZ, UR7, URZ, UP0, !UPT ;  /* 0x00000007ff057290 */ /* 0x000ff200087fe4ff */
[----:B------:R3:W-:Y:S02]  /*7bb0*/  UTMASTG.3D [UR48], [UR4] ;  /* 0x00000030040073b5 */ /* 0x0007e40008010000 */
[----:B---3--:R0:W-:Y:S02]  /*7bc0*/  UTMACMDFLUSH ;  /* 0x00000000000079b7 */ /* 0x0081e40000000000 */
.L_x_130:
[----:B------:R-:W-:Y:S05]  /*7bd0*/  BSYNC.RECONVERGENT B0 ;  /* 0x0000000000007941 */ /* 0x000fea0003800200 */
.L_x_129:
[----:B------:R-:W-:Y:S01]  /*7be0*/  UIADD3 UR44, UPT, UPT, UR46, 0x1, URZ ;  /* 0x000000012e2c7890 */ /* 0x000fe2000fffe0ff */
[----:B------:R-:W-:Y:S03]  /*7bf0*/  BSSY.RECONVERGENT B0, `(.L_x_131) ;  /* 0x0000005000007945 */ /* 0x000fe60003800200 */
[----:B------:R-:W-:Y:S04]  /*7c00*/  UISETP.NE.AND UP0, UPT, UR44, 0x3, UPT ;  /* 0x000000032c00788c */ /* 0x000fe8000bf05270 */
[----:B------:R-:W-:Y:S01]  /*7c10*/  USEL UR45, UR44, URZ, UP0 ;  /* 0x000000ff2c2d7287 */ /* 0x000fe20008000000 */
[----:B------:R-:W-:Y:S11]  /*7c20*/  @P0 BRA `(.L_x_132) ;  /* 0x0000000000040947 */ /* 0x000ff60003800000 */
[----:B------:R-:W-:Y:S04]  /*7c30*/  DEPBAR.LE SB0, 0x1 ;  /* 0x000080400000791a */ /* 0x000fe80000000000 */
.L_x_132:
[----:B------:R-:W-:Y:S05]  /*7c40*/  BSYNC.RECONVERGENT B0 ;  /* 0x0000000000007941 */ /* 0x000fea0003800200 */
.L_x_131:
[----:B------:R-:W-:Y:S01]  /*7c50*/  BAR.SYNC.DEFER_BLOCKING 0x1, 0x80 ;  /* 0x0042000000007b1d */ /* 0x000fe20000010000 */
[----:B------:R-:W-:Y:S01]  /*7c60*/  ISETP.NE.AND P1, PT, R103, RZ, PT ;  /* 0x000000ff6700720c */ /* 0x000fe20003f25270 */
[----:B------:R-:W-:Y:S01]  /*7c70*/  UISETP.NE.AND UP0, UPT, UR53, URZ, UPT ;  /* 0x000000ff3500728c */ /* 0x000fe2000bf05270 */
[----:B------:R-:W-:Y:S11]  /*7c80*/  LEA R3, R111, UR47, 0x3 ;  /* 0x0000002f6f037c11 */ /* 0x000ff6000f8e18ff */
[----:B------:R-:W-:Y:S01]  /*7c90*/  @P1 SHF.L.U32 R4, R110, 0x1f, RZ ;  /* 0x0000001f6e041819 */ /* 0x000fe200000006ff */
[----:B------:R-:W-:Y:S06]  /*7ca0*/  BRA.U !UP0, `(.L_x_133) ;  /* 0x0000000108247547 */ /* 0x000fec000b800000 */
[----:B------:R-:W3:Y:S01]  /*7cb0*/  S2R R0, SR_CgaCtaId ;  /* 0x0000000000007919 */ /* 0x000ee20000008800 */
[----:B------:R-:W-:Y:S01]  /*7cc0*/  IMAD.U32 R2, RZ, RZ, UR52 ;  /* 0x00000034ff027e24 */ /* 0x000fe2000f8e00ff */
[----:B------:R-:W-:Y:S04]  /*7cd0*/  UIADD3 UR4, UPT, UPT, UR52, 0x1, URZ ;  /* 0x0000000134047890 */ /* 0x000fe8000fffe0ff */
[----:B------:R-:W-:Y:S01]  /*7ce0*/  @P1 LEA R2, R2, UR47, 0x3 ;  /* 0x0000002f02021c11 */ /* 0x000fe2000f8e18ff */
[----:B------:R-:W-:Y:S04]  /*7cf0*/  UISETP.NE.AND UP0, UPT, UR4, 0x3, UPT ;  /* 0x000000030400788c */ /* 0x000fe8000bf05270 */
[----:B------:R-:W-:Y:S01]  /*7d00*/  @P1 VIADD R5, R2, 0x158 ;  /* 0x0000015802051836 */ /* 0x000fe20000000000 */
[----:B------:R-:W-:Y:S04]  /*7d10*/  USEL UR52, UR4, URZ, UP0 ;  /* 0x000000ff04347287 */ /* 0x000fe80008000000 */
[----:B---3--:R-:W-:Y:S04]  /*7d20*/  @P1 PRMT R0, R0, 0x654, R5 ;  /* 0x0000065400001816 */ /* 0x008fe80000000005 */
[----:B------:R3:W-:Y:S04]  /*7d30*/  @P1 SYNCS.ARRIVE.TRANS64.RED.A1T0 RZ, [R0+URZ], RZ ;  /* 0x000000ff00ff19a7 */ /* 0x0007e800081004ff */
.L_x_133:
[----:B------:R-:W4:Y:S01]  /*7d40*/  @P1 SYNCS.PHASECHK.TRANS64.TRYWAIT P0, [R3+URZ+0x140], R4 ;  /* 0x00014004030015a7 */ /* 0x000f2200080011ff */
[----:B------:R-:W-:Y:S01]  /*7d50*/  BSSY B1, `(.L_x_134) ;  /* 0x0000015000017945 */ /* 0x000fe20003800000 */
[----:B----4-:R-:W-:Y:S03]  /*7d60*/  @P1 SEL R108, RZ, 0x1, !P0 ;  /* 0x00000001ff6c1807 */ /* 0x010fe60004000000 */
[----:B------:R-:W-:Y:S05]  /*7d70*/  @!P1 BRA `(.L_x_135) ;  /* 0x0000000000489947 */ /* 0x000fea0003800000 */
[----:B------:R-:W-:Y:S01]  /*7d80*/  ISETP.NE.AND P1, PT, R112, RZ, PT ;  /* 0x000000ff7000720c */ /* 0x000fe20003f25270 */
[----:B------:R-:W-:Y:S01]  /*7d90*/  BSSY B0, `(.L_x_136) ;  /* 0x000000a000007945 */ /* 0x000fe20003800000 */
[----:B------:R-:W-:Y:S11]  /*7da0*/  ISETP.NE.AND P0, PT, R108, RZ, PT ;  /* 0x000000ff6c00720c */ /* 0x000ff60003f05270 */
[----:B------:R-:W-:Y:S04]  /*7db0*/  @P1 IMAD R111, R111, 0x2000, R100 ;  /* 0x000020006f6f1824 */ /* 0x000fe800078e0264 */
[----:B------:R-:W-:Y:S01]  /*7dc0*/  @P1 IMAD.IADD R4, R85, 0x1, R111 ;  /* 0x0000000155041824 */ /* 0x000fe200078e026f */
[----:B------:R-:W-:Y:S03]  /*7dd0*/  @P1 IADD3 R2, PT, PT, R84, R111, RZ ;  /* 0x0000006f54021210 */ /* 0x000fe60007ffe0ff */
[----:B---3--:R-:W-:Y:S01]  /*7de0*/  @P1 IMAD.IADD R0, R99, 0x1, R4 ;  /* 0x0000000163001824 */ /* 0x008fe200078e0204 */
[----:B------:R-:W-:Y:S06]  /*7df0*/  @P0 BRA `(.L_x_137) ;  /* 0x00000000000c0947 */ /* 0x000fec0003800000 */
[----:B------:R-:W-:Y:S04]  /*7e00*/  SHF.L.U32 R110, R110, 0x1f, RZ ;  /* 0x0000001f6e6e7819 */ /* 0x000fe800000006ff */
[----:B------:R-:W3:Y:S02]  /*7e10*/  SYNCS.PHASECHK.TRANS64.TRYWAIT P0, [R3+URZ+0x140], R110 ;  /* 0x0001406e030075a7 */ /* 0x000ee400080011ff */
[----:B---3--:R-:W-:Y:S05]  /*7e20*/  @!P0 BRA `(.L_x_138) ;  /* 0x0000002000148947 */ /* 0x008fea0003800000 */
.L_x_137:
[----:B------:R-:W-:Y:S05]  /*7e30*/  BSYNC B0 ;  /* 0x0000000000007941 */ /* 0x000fea0003800000 */
.L_x_136:
[----:B------:R-:W-:Y:S11]  /*7e40*/  ISETP.NE.AND P0, PT, R112, RZ, PT ;  /* 0x000000ff7000720c */ /* 0x000ff60003f05270 */
[----:B------:R-:W-:Y:S02]  /*7e50*/  @!UPT UIADD3 URZ, UPT, UPT, URZ, URZ, URZ ;  /* 0x000000fffffff290 */ /* 0x000fe4000fffe0ff */
[----:B------:R4:W1:Y:S04]  /*7e60*/  @P0 LDS.128 R48, [R111] ;  /* 0x000000006f300984 */ /* 0x0008680000000c00 */
[----:B------:R4:W1:Y:S04]  /*7e70*/  @P0 LDS.128 R64, [R2+0x20] ;  /* 0x0000200002400984 */ /* 0x0008680000000c00 */
[----:B------:R4:W1:Y:S04]  /*7e80*/  @P0 LDS.128 R56, [R4+0x10] ;  /* 0x0000100004380984 */ /* 0x0008680000000c00 */
[----:B------:R4:W1:Y:S02]  /*7e90*/  @P0 LDS.128 R72, [R0+0x10] ;  /* 0x0000100000480984 */ /* 0x0008640000000c00 */
.L_x_135:
[----:B------:R-:W-:Y:S05]  /*7ea0*/  BSYNC B1 ;  /* 0x0000000000017941 */ /* 0x000fea0003800000 */
.L_x_134:
[----:B---34-:R-:W-:Y:S05]  /*7eb0*/  VIADD R0, R39, 0x20 ;  /* 0x0000002027007836 */ /* 0x018fea0000000000 */
[----:B------:R-:W-:Y:S04]  /*7ec0*/  SHF.R.U32.HI R0, RZ, 0x15, R0 ;  /* 0x00000015ff007819 */ /* 0x000fe80000011600 */
[----:B------:R-:W-:Y:S11]  /*7ed0*/  LOP3.LUT P0, RZ, R0, 0x3, R89, 0x48, !PT ;  /* 0x0000000300ff7812 */ /* 0x000ff60007804859 */
[----:B------:R-:W-:Y:S02]  /*7ee0*/  @!UPT UIADD3 URZ, UPT, UPT, URZ, URZ, URZ ;  /* 0x000000fffffff290 */ /* 0x000fe4000fffe0ff */
[----:B------:R-:W-:Y:S05]  /*7ef0*/  @!P0 BRA `(.L_x_139) ;  /* 0x0000000000408947 */ /* 0x000fea0003800000 */
[----:B------:R-:W3:Y:S01]  /*7f00*/  LDCU.64 UR8, c[0x4][0x70] ;  /* 0x01000e00ff0877ac */ /* 0x000ee20008000a00 */
[----:B------:R-:W-:Y:S01]  /*7f10*/  MOV R3, 0x0 ;  /* 0x0000000000037802 */ /* 0x000fe20000000f00 */
[----:B------:R-:W-:Y:S02]  /*7f20*/  HFMA2 R12, -RZ, RZ, 0, 5.9604644775390625e-08 ;  /* 0x00000001ff0c7431 */ /* 0x000fe400000001ff */
[----:B------:R-:W-:Y:S02]  /*7f30*/  IMAD.MOV.U32 R8, RZ, RZ, 0x192 ;  /* 0x00000192ff087424 */ /* 0x000fe400078e00ff */
[----:B------:R-:W-:Y:S01]  /*7f40*/  IMAD.MOV.U32 R13, RZ, RZ, RZ ;  /* 0x000000ffff0d7224 */ /* 0x000fe200078e00ff */
[----:B------:R-:W4:Y:S01]  /*7f50*/  LDCU.64 UR6, c[0x4][0x78] ;  /* 0x01000f00ff0677ac */ /* 0x000f220008000a00 */
[----:B------:R-:W1:Y:S01]  /*7f60*/  LDC.64 R2, c[0x4][R3] ;  /* 0x0100000003027b82 */ /* 0x000e620000000a00 */
[----:B------:R-:W5:Y:S01]  /*7f70*/  LDCU.64 UR4, c[0x4][0x10] ;  /* 0x01000200ff0477ac */ /* 0x000f620008000a00 */
[----:B---3--:R-:W-:Y:S01]  /*7f80*/  MOV R5, UR9 ;  /* 0x0000000900057c02 */ /* 0x008fe20008000f00 */
[----:B------:R-:W-:Y:S01]  /*7f90*/  IMAD.U32 R4, RZ, RZ, UR8 ;  /* 0x00000008ff047e24 */ /* 0x000fe2000f8e00ff */
[----:B----4-:R-:W-:Y:S01]  /*7fa0*/  MOV R7, UR7 ;  /* 0x0000000700077c02 */ /* 0x010fe20008000f00 */
[----:B------:R-:W-:Y:S01]  /*7fb0*/  IMAD.U32 R6, RZ, RZ, UR6 ;  /* 0x00000006ff067e24 */ /* 0x000fe2000f8e00ff */
[----:B-----5:R-:W-:Y:S01]  /*7fc0*/  MOV R11, UR5 ;  /* 0x00000005000b7c02 */ /* 0x020fe20008000f00 */
[----:B------:R-:W-:Y:S02]  /*7fd0*/  IMAD.U32 R10, RZ, RZ, UR4 ;  /* 0x00000004ff0a7e24 */ /* 0x000fe4000f8e00ff */
[----:B------:R-:W-:Y:S07]  /*7fe0*/  LEPC R20, `(.L_x_139) ;  /* 0x000000001014794e */ /* 0x000fee0000000000 */
[----:B-12---:R-:W-:Y:S05]  /*7ff0*/  CALL.ABS.NOINC R2 ;  /* 0x0000000002007343 */ /* 0x006fea0003c00000 */
.L_x_139:
[----:B------:R-:W-:Y:S01]  /*8000*/  ISETP.NE.AND P0, PT, R101, RZ, PT ;  /* 0x000000ff6500720c */ /* 0x000fe20003f05270 */
[----:B------:R-:W-:Y:S05]  /*8010*/  WARPSYNC.ALL ;  /* 0x0000000000007948 */ /* 0x000fea0003800000 */
[----:B------:R-:W-:Y:S01]  /*8020*/  R2UR UR4, R39 ;  /* 0x00000000270472ca */ /* 0x000fe200000e0000 */
[--C-:B-1----:R-:W-:Y:S01]  /*8030*/  HADD2.F32 R40, -RZ, R48.reuse.H0_H0 ;  /* 0x20000030ff287230 */ /* 0x102fe20000004100 */
[----:B------:R-:W-:Y:S01]  /*8040*/  IADD3 R92, PT, PT, R92, 0x1c0, RZ ;  /* 0x000001c05c5c7810 */ /* 0x000fe20007ffe0ff */
[----:B------:R-:W-:Y:S01]  /*8050*/  HADD2.F32 R42, -RZ, R48.H1_H1 ;  /* 0x30000030ff2a7230 */ /* 0x000fe20000004100 */
[----:B------:R-:W-:Y:S01]  /*8060*/  BSSY.RECONVERGENT B0, `(.L_x_140) ;  /* 0x000008d000007945 */ /* 0x000fe20003800200 */
[--C-:B------:R-:W-:Y:S01]  /*8070*/  HADD2.F32 R43, -RZ, R49.reuse.H0_H0 ;  /* 0x20000031ff2b7230 */ /* 0x100fe20000004100 */
[----:B------:R-:W-:Y:S01]  /*8080*/  LOP3.LUT R92, R92, 0xfefffff8, RZ, 0xc0, !PT ;  /* 0xfefffff85c5c7812 */ /* 0x000fe200078ec0ff */
[----:B------:R-:W-:Y:S02]  /*8090*/  HADD2.F32 R44, -RZ, R49.H1_H1 ;  /* 0x30000031ff2c7230 */ /* 0x000fe40000004100 */
[--C-:B------:R-:W-:Y:S02]  /*80a0*/  HADD2.F32 R45, -RZ, R50.reuse.H0_H0 ;  /* 0x20000032ff2d7230 */ /* 0x100fe40000004100 */
[----:B--2---:R-:W-:Y:S02]  /*80b0*/  HADD2.F32 R46, -RZ, R50.H1_H1 ;  /* 0x30000032ff2e7230 */ /* 0x004fe40000004100 */
[----:B------:R-:W1:Y:S01]  /*80c0*/  LDTM.x32 R4, tmem[UR4+0x20] ;  /* 0x00002004000479ee */ /* 0x000e6200082c0000 */
[----:B------:R-:W-:Y:S01]  /*80d0*/  NOP ;  /* 0x0000000000007918 */ /* 0x000fe20000000000 */
[----:B-1----:R1:W-:Y:S01]  /*80e0*/  SYNCS.ARRIVE.TRANS64.RED.A1T0 RZ, [R92+URZ], RZ ;  /* 0x000000ff5cff79a7 */ /* 0x0023e200081004ff */
[----:B------:R-:W-:Y:S01]  /*80f0*/  USHF.L.U32 UR4, UR45, 0xd, URZ ;  /* 0x0000000d2d047899 */ /* 0x000fe200080006ff */
[--C-:B------:R-:W-:Y:S02]  /*8100*/  HADD2.F32 R47, -RZ, R51.reuse.H0_H0 ;  /* 0x20000033ff2f7230 */ /* 0x100fe40000004100 */
[----:B------:R-:W-:Y:S02]  /*8110*/  HADD2.F32 R48, -RZ, R51.H1_H1 ;  /* 0x30000033ff307230 */ /* 0x000fe40000004100 */
[--C-:B------:R-:W-:Y:S01]  /*8120*/  HADD2.F32 R49, -RZ, R56.reuse.H0_H0 ;  /* 0x20000038ff317230 */ /* 0x100fe20000004100 */
[----:B------:R-:W-:Y:S01]  /*8130*/  IADD3 R117, PT, PT, R100, UR4, RZ ;  /* 0x0000000464757c10 */ /* 0x000fe2000fffe0ff */
[----:B------:R-:W-:Y:S02]  /*8140*/  HADD2.F32 R51, -RZ, R56.H1_H1 ;  /* 0x30000038ff337230 */ /* 0x000fe40000004100 */
[--C-:B------:R-:W-:Y:S01]  /*8150*/  HADD2.F32 R50, -RZ, R57.reuse.H0_H0 ;  /* 0x20000039ff327230 */ /* 0x100fe20000004100 */
[-C--:B------:R-:W-:Y:S01]  /*8160*/  IADD3 R116, PT, PT, R85, R117.reuse, RZ ;  /* 0x0000007555747210 */ /* 0x080fe20007ffe0ff */
[----:B------:R-:W-:Y:S01]  /*8170*/  HADD2.F32 R52, -RZ, R57.H1_H1 ;  /* 0x30000039ff347230 */ /* 0x000fe20000004100 */
[----:B------:R-:W-:Y:S01]  /*8180*/  IADD3 R117, PT, PT, R84, R117, RZ ;  /* 0x0000007554757210 */ /* 0x000fe20007ffe0ff */
[--C-:B------:R-:W-:Y:S01]  /*8190*/  HADD2.F32 R53, -RZ, R58.reuse.H0_H0 ;  /* 0x2000003aff357230 */ /* 0x100fe20000004100 */
[----:B------:R-:W-:Y:S01]  /*81a0*/  IADD3 R118, PT, PT, R99, R116, RZ ;  /* 0x0000007463767210 */ /* 0x000fe20007ffe0ff */
[----:B------:R-:W-:Y:S02]  /*81b0*/  HADD2.F32 R54, -RZ, R58.H1_H1 ;  /* 0x3000003aff367230 */ /* 0x000fe40000004100 */
[--C-:B------:R-:W-:Y:S02]  /*81c0*/  HADD2.F32 R55, -RZ, R59.reuse.H0_H0 ;  /* 0x2000003bff377230 */ /* 0x100fe40000004100 */
[----:B------:R-:W-:Y:S02]  /*81d0*/  HADD2.F32 R56, -RZ, R59.H1_H1 ;  /* 0x3000003bff387230 */ /* 0x000fe40000004100 */
[C---:B------:R-:W-:Y:S01]  /*81e0*/  FMUL R4, R38.reuse, R4 ;  /* 0x0000000426047220 */ /* 0x040fe20000400000 */
[C---:B------:R-:W-:Y:S01]  /*81f0*/  FMUL R5, R38.reuse, R5 ;  /* 0x0000000526057220 */ /* 0x040fe20000400000 */
[C---:B------:R-:W-:Y:S01]  /*8200*/  FMUL R6, R38.reuse, R6 ;  /* 0x0000000626067220 */ /* 0x040fe20000400000 */
[C---:B------:R-:W-:Y:S01]  /*8210*/  FMUL R7, R38.reuse, R7 ;  /* 0x0000000726077220 */ /* 0x040fe20000400000 */
[C---:B------:R-:W-:Y:S01]  /*8220*/  FFMA R4, R41.reuse, R40, R4 ;  /* 0x0000002829047223 */ /* 0x040fe20000000004 */
[C---:B------:R-:W-:Y:S01]  /*8230*/  FFMA R5, R41.reuse, R42, R5 ;  /* 0x0000002a29057223 */ /* 0x040fe20000000005 */
[C---:B------:R-:W-:Y:S01]  /*8240*/  FFMA R6, R41.reuse, R43, R6 ;  /* 0x0000002b29067223 */ /* 0x040fe20000000006 */
[----:B------:R-:W-:Y:S01]  /*8250*/  FFMA R7, R41, R44, R7 ;  /* 0x0000002c29077223 */ /* 0x000fe20000000007 */
[C---:B------:R-:W-:Y:S01]  /*8260*/  FMUL R8, R38.reuse, R8 ;  /* 0x0000000826087220 */ /* 0x040fe20000400000 */
[C---:B------:R-:W-:Y:S01]  /*8270*/  FMUL R9, R38.reuse, R9 ;  /* 0x0000000926097220 */ /* 0x040fe20000400000 */
[----:B------:R-:W-:Y:S01]  /*8280*/  F2FP.F16.F32.PACK_AB R84, R5, R4 ;  /* 0x000000040554723e */ /* 0x000fe200000000ff */
[C---:B------:R-:W-:Y:S01]  /*8290*/  FMUL R10, R38.reuse, R10 ;  /* 0x0000000a260a7220 */ /* 0x040fe20000400000 */
[----:B------:R-:W-:Y:S01]  /*82a0*/  F2FP.F16.F32.PACK_AB R85, R7, R6 ;  /* 0x000000060755723e */ /* 0x000fe200000000ff */
[C---:B------:R-:W-:Y:S01]  /*82b0*/  FFMA R8, R41.reuse, R45, R8 ;  /* 0x0000002d29087223 */ /* 0x040fe20000000008 */
[C---:B------:R-:W-:Y:S01]  /*82c0*/  FFMA R9, R41.reuse, R46, R9 ;  /* 0x0000002e29097223 */ /* 0x040fe20000000009 */
[----:B------:R-:W-:Y:S01]  /*82d0*/  FFMA R10, R41, R47, R10 ;  /* 0x0000002f290a7223 */ /* 0x000fe2000000000a */
[C---:B------:R-:W-:Y:S01]  /*82e0*/  FMUL R11, R38.reuse, R11 ;  /* 0x0000000b260b7220 */ /* 0x040fe20000400000 */
[C---:B------:R-:W-:Y:S01]  /*82f0*/  FMUL R0, R38.reuse, R12 ;  /* 0x0000000c26007220 */ /* 0x040fe20000400000 */
[C---:B------:R-:W-:Y:S01]  /*8300*/  FMUL R2, R38.reuse, R13 ;  /* 0x0000000d26027220 */ /* 0x040fe20000400000 */
[----:B------:R-:W-:Y:S01]  /*8310*/  F2FP.F16.F32.PACK_AB R86, R9, R8 ;  /* 0x000000080956723e */ /* 0x000fe200000000ff */
[C---:B------:R-:W-:Y:S01]  /*8320*/  FFMA R11, R41.reuse, R48, R11 ;  /* 0x00000030290b7223 */ /* 0x040fe2000000000b */
[C---:B------:R-:W-:Y:S01]  /*8330*/  FFMA R0, R41.reuse, R49, R0 ;  /* 0x0000003129007223 */ /* 0x040fe20000000000 */
[C---:B------:R-:W-:Y:S01]  /*8340*/  FFMA R2, R41.reuse, R51, R2 ;  /* 0x0000003329027223 */ /* 0x040fe20000000002 */
[C---:B------:R-:W-:Y:S01]  /*8350*/  FMUL R3, R38.reuse, R14 ;  /* 0x0000000e26037220 */ /* 0x040fe20000400000 */
[C---:B------:R-:W-:Y:S01]  /*8360*/  FMUL R15, R38.reuse, R15 ;  /* 0x0000000f260f7220 */ /* 0x040fe20000400000 */
[C---:B------:R-:W-:Y:S01]  /*8370*/  FMUL R12, R38.reuse, R16 ;  /* 0x00000010260c7220 */ /* 0x040fe20000400000 */
[C---:B------:R-:W-:Y:S01]  /*8380*/  FMUL R13, R38.reuse, R17 ;  /* 0x00000011260d7220 */ /* 0x040fe20000400000 */
[C---:B------:R-:W-:Y:S01]  /*8390*/  FFMA R3, R41.reuse, R50, R3 ;  /* 0x0000003229037223 */ /* 0x040fe20000000003 */
[C---:B------:R-:W-:Y:S01]  /*83a0*/  FMUL R14, R38.reuse, R18 ;  /* 0x00000012260e7220 */ /* 0x040fe20000400000 */
[----:B------:R-:W-:Y:S01]  /*83b0*/  FFMA R15, R41, R52, R15 ;  /* 0x00000034290f7223 */ /* 0x000fe2000000000f */
[--C-:B------:R-:W-:Y:S02]  /*83c0*/  HADD2.F32 R57, -RZ, R64.reuse.H0_H0 ;  /* 0x20000040ff397230 */ /* 0x100fe40000004100 */
[C---:B------:R-:W-:Y:S01]  /*83d0*/  FMUL R19, R38.reuse, R19 ;  /* 0x0000001326137220 */ /* 0x040fe20000400000 */
[----:B------:R-:W-:Y:S01]  /*83e0*/  F2FP.F16.F32.PACK_AB R87, R11, R10 ;  /* 0x0000000a0b57723e */ /* 0x000fe200000000ff */
[C---:B------:R-:W-:Y:S01]  /*83f0*/  FFMA R12, R41.reuse, R53, R12 ;  /* 0x00000035290c7223 */ /* 0x040fe2000000000c */
[----:B------:R-:W-:Y:S02]  /*8400*/  HADD2.F32 R58, -RZ, R64.H1_H1 ;  /* 0x30000040ff3a7230 */ /* 0x000fe40000004100 */
[C---:B------:R-:W-:Y:S01]  /*8410*/  FMUL R16, R38.reuse, R20 ;  /* 0x0000001426107220 */ /* 0x040fe20000400000 */
[C---:B------:R-:W-:Y:S01]  /*8420*/  FFMA R13, R41.reuse, R54, R13 ;  /* 0x00000036290d7223 */ /* 0x040fe2000000000d */
[----:B------:R1:W-:Y:S01]  /*8430*/  STS.128 [R100+UR4], R84 ;  /* 0x0000005464007988 */ /* 0x0003e20008000c04 */
[--C-:B------:R-:W-:Y:S02]  /*8440*/  HADD2.F32 R59, -RZ, R65.reuse.H0_H0 ;  /* 0x20000041ff3b7230 */ /* 0x100fe40000004100 */
[C---:B------:R-:W-:Y:S01]  /*8450*/  FMUL R17, R38.reuse, R21 ;  /* 0x0000001526117220 */ /* 0x040fe20000400000 */
[C---:B------:R-:W-:Y:S01]  /*8460*/  FFMA R14, R41.reuse, R55, R14 ;  /* 0x00000037290e7223 */ /* 0x040fe2000000000e */
[----:B------:R-:W-:Y:S02]  /*8470*/  HADD2.F32 R60, -RZ, R65.H1_H1 ;  /* 0x30000041ff3c7230 */ /* 0x000fe40000004100 */
[C---:B------:R-:W-:Y:S01]  /*8480*/  FMUL R18, R38.reuse, R22 ;  /* 0x0000001626127220 */ /* 0x040fe20000400000 */
[C---:B------:R-:W-:Y:S01]  /*8490*/  FFMA R19, R41.reuse, R56, R19 ;  /* 0x0000003829137223 */ /* 0x040fe20000000013 */
        /* <DEDUP_REMOVED lines=13> */
[----:B------:R-:W-:Y:S01]  /*8570*/  FMUL R27, R38, R27 ;  /* 0x0000001b261b7220 */ /* 0x000fe20000400000 */
[----:B------:R-:W-:Y:S01]  /*8580*/  F2FP.F16.F32.PACK_AB R104, R2, R0 ;  /* 0x000000000268723e */ /* 0x000fe200000000ff */
[----:B------:R-:W-:Y:S01]  /*8590*/  FFMA R20, R41, R61, R20 ;  /* 0x0000003d29147223 */ /* 0x000fe20000000014 */
[----:B------:R-:W-:Y:S01]  /*85a0*/  F2FP.F16.F32.PACK_AB R105, R15, R3 ;  /* 0x000000030f69723e */ /* 0x000fe200000000ff */
[----:B------:R-:W-:Y:S01]  /*85b0*/  HADD2.F32 R66, -RZ, R72.H1_H1 ;  /* 0x30000048ff427230 */ /* 0x000fe20000004100 */
[----:B------:R-:W-:Y:S01]  /*85c0*/  F2FP.F16.F32.PACK_AB R106, R13, R12 ;  /* 0x0000000c0d6a723e */ /* 0x000fe200000000ff */
[C---:B------:R-:W-:Y:S01]  /*85d0*/  FMUL R24, R38.reuse, R28 ;  /* 0x0000001c26187220 */ /* 0x040fe20000400000 */
[----:B------:R-:W-:Y:S01]  /*85e0*/  F2FP.F16.F32.PACK_AB R107, R19, R14 ;  /* 0x0000000e136b723e */ /* 0x000fe200000000ff */
[C---:B------:R-:W-:Y:S01]  /*85f0*/  FFMA R21, R41.reuse, R62, R21 ;  /* 0x0000003e29157223 */ /* 0x040fe20000000015 */
[--C-:B------:R-:W-:Y:S02]  /*8600*/  HADD2.F32 R67, -RZ, R73.reuse.H0_H0 ;  /* 0x20000049ff437230 */ /* 0x100fe40000004100 */
[C---:B------:R-:W-:Y:S01]  /*8610*/  FMUL R25, R38.reuse, R29 ;  /* 0x0000001d26197220 */ /* 0x040fe20000400000 */
[C---:B------:R-:W-:Y:S01]  /*8620*/  FFMA R22, R41.reuse, R63, R22 ;  /* 0x0000003f29167223 */ /* 0x040fe20000000016 */
[----:B------:R1:W-:Y:S01]  /*8630*/  STS.128 [R116+0x10], R104 ;  /* 0x0000106874007388 */ /* 0x0003e20000000c00 */
        /* <DEDUP_REMOVED lines=35> */
[----:B--2---:R-:W2:Y:S02]  /*8870*/  FENCE.VIEW.ASYNC.S ;  /* 0x00000000000073c6 */ /* 0x004ea40000000000 */
[----:B--2---:R-:W-:Y:S06]  /*8880*/  BAR.SYNC.DEFER_BLOCKING 0x1, 0x80 ;  /* 0x0042000000007b1d */ /* 0x004fec0000010000 */
[----:B------:R-:W-:Y:S05]  /*8890*/  @P0 BRA `(.L_x_141) ;  /* 0x0000000000240947 */ /* 0x000fea0003800000 */
[----:B------:R-:W2:Y:S01]  /*88a0*/  LDCU.64 UR10, c[0x0][0x348] ;  /* 0x00006900ff0a77ac */ /* 0x000ea20008000a00 */
[----:B------:R-:W-:Y:S02]  /*88b0*/  UIADD3 UR9, UPT, UPT, UR49, 0x20, URZ ;  /* 0x0000002031097890 */ /* 0x000fe4000fffe0ff */
[----:B------:R-:W-:Y:S02]  /*88c0*/  UIADD3 UR8, UPT, UPT, UR47, 0x400, UR4 ;  /* 0x000004002f087890 */ /* 0x000fe4000fffe004 */
[----:B--2---:R-:W-:Y:S03]  /*88d0*/  UIADD3 UR6, UP0, UPT, UR10, 0x680, URZ ;  /* 0x000006800a067890 */ /* 0x004fe6000ff1e0ff */
[----:B------:R-:W-:Y:S01]  /*88e0*/  UMOV UR10, UR50 ;  /* 0x00000032000a7c82 */ /* 0x000fe20008000000 */
[----:B------:R-:W-:Y:S03]  /*88f0*/  UIADD3.X UR7, UPT, UPT, URZ, UR11, URZ, UP0, !UPT ;  /* 0x0000000bff077290 */ /* 0x000fe600087fe4ff */
[----:B------:R-:W-:Y:S06]  /*8900*/  UMOV UR11, UR36 ;  /* 0x00000024000b7c82 */ /* 0x000fec0008000000 */
[----:B------:R2:W-:Y:S02]  /*8910*/  UTMASTG.3D [UR8], [UR6] ;  /* 0x00000008060073b5 */ /* 0x0005e40008010000 */
[----:B--2---:R0:W-:Y:S02]  /*8920*/  UTMACMDFLUSH ;  /* 0x00000000000079b7 */ /* 0x0041e40000000000 */
.L_x_141:
[----:B------:R-:W-:Y:S05]  /*8930*/  BSYNC.RECONVERGENT B0 ;  /* 0x0000000000007941 */ /* 0x000fea0003800200 */
.L_x_140:
[----:B------:R-:W-:Y:S01]  /*8940*/  UIADD3 UR4, UPT, UPT, UR45, 0x1, URZ ;  /* 0x000000012d047890 */ /* 0x000fe2000fffe0ff */
[----:B------:R-:W-:Y:S03]  /*8950*/  BSSY.RECONVERGENT B0, `(.L_x_142) ;  /* 0x0000008000007945 */ /* 0x000fe60003800200 */
[----:B------:R-:W-:Y:S04]  /*8960*/  UISETP.NE.AND UP0, UPT, UR4, 0x3, UPT ;  /* 0x000000030400788c */ /* 0x000fe8000bf05270 */
[----:B------:R-:W-:Y:S02]  /*8970*/  UISETP.EQ.XOR UP1, UPT, UR44, 0x3, !UP0 ;  /* 0x000000032c00788c */ /* 0x000fe4000c722a70 */
[----:B------:R-:W-:Y:S02]  /*8980*/  USEL UR46, UR4, URZ, UP0 ;  /* 0x000000ff042e7287 */ /* 0x000fe40008000000 */
[----:B------:R-:W-:Y:S04]  /*8990*/  USEL UR5, URZ, 0x1, !UP1 ;  /* 0x00000001ff057887 */ /* 0x000fe8000c800000 */
[----:B------:R-:W-:Y:S01]  /*89a0*/  ULOP3.LUT UR54, UR54, UR5, URZ, 0x3c, !UPT ;  /* 0x0000000536367292 */ /* 0x000fe2000f8e3cff */
[----:B------:R-:W-:Y:S11]  /*89b0*/  @P0 BRA `(.L_x_143) ;  /* 0x0000000000040947 */ /* 0x000ff60003800000 */
[----:B------:R-:W-:Y:S04]  /*89c0*/  DEPBAR.LE SB0, 0x1 ;  /* 0x000080400000791a */ /* 0x000fe80000000000 */
.L_x_143:
[----:B------:R-:W-:Y:S05]  /*89d0*/  BSYNC.RECONVERGENT B0 ;  /* 0x0000000000007941 */ /* 0x000fea0003800200 */
.L_x_142:
[----:B------:R-:W-:Y:S01]  /*89e0*/  BAR.SYNC.DEFER_BLOCKING 0x1, 0x80 ;  /* 0x0042000000007b1d */ /* 0x000fe20000010000 */
[----:B------:R-:W-:Y:S01]  /*89f0*/  UISETP.NE.AND UP0, UPT, UR53, -0x2, UPT ;  /* 0xfffffffe3500788c */ /* 0x000fe2000bf05270 */
[----:B------:R-:W-:Y:S08]  /*8a00*/  IADD3 R0, PT, PT, R36, 0x1, RZ ;  /* 0x0000000124007810 */ /* 0x000ff00007ffe0ff */
[----:B------:R-:W-:Y:S05]  /*8a10*/  BRA.U !UP0, `(.L_x_144) ;  /* 0x0000000108287547 */ /* 0x000fea000b800000 */
[----:B------:R-:W2:Y:S01]  /*8a20*/  S2R R2, SR_CgaCtaId ;  /* 0x0000000000027919 */ /* 0x000ea20000008800 */
[----:B------:R-:W-:Y:S01]  /*8a30*/  ISETP.NE.AND P0, PT, R103, RZ, PT ;  /* 0x000000ff6700720c */ /* 0x000fe20003f05270 */
[----:B------:R-:W-:Y:S01]  /*8a40*/  IMAD.U32 R3, RZ, RZ, UR52 ;  /* 0x00000034ff037e24 */ /* 0x000fe2000f8e00ff */
[----:B------:R-:W-:Y:S04]  /*8a50*/  UIADD3 UR4, UPT, UPT, UR52, 0x1, URZ ;  /* 0x0000000134047890 */ /* 0x000fe8000fffe0ff */
[----:B------:R-:W-:Y:S04]  /*8a60*/  UISETP.NE.AND UP0, UPT, UR4, 0x3, UPT ;  /* 0x000000030400788c */ /* 0x000fe8000bf05270 */
[----:B------:R-:W-:Y:S03]  /*8a70*/  USEL UR52, UR4, URZ, UP0 ;  /* 0x000000ff04347287 */ /* 0x000fe60008000000 */
[----:B------:R-:W-:Y:S05]  /*8a80*/  @P0 LEA R3, R3, UR47, 0x3 ;  /* 0x0000002f03030c11 */ /* 0x000fea000f8e18ff */
[----:B------:R-:W-:Y:S05]  /*8a90*/  @P0 VIADD R3, R3, 0x158 ;  /* 0x0000015803030836 */ /* 0x000fea0000000000 */
[----:B--2---:R-:W-:Y:S04]  /*8aa0*/  @P0 PRMT R2, R2, 0x654, R3 ;  /* 0x0000065402020816 */ /* 0x004fe80000000003 */
[----:B------:R2:W-:Y:S03]  /*8ab0*/  @P0 SYNCS.ARRIVE.TRANS64.RED.A1T0 RZ, [R2+URZ], RZ ;  /* 0x000000ff02ff09a7 */ /* 0x0005e600081004ff */
.L_x_144:
[----:B------:R-:W-:Y:S01]  /*8ac0*/  R2UR UR6, R102 ;  /* 0x00000000660672ca */ /* 0x000fe200000e0000 */
[----:B------:R-:W-:Y:S01]  /*8ad0*/  UIADD3 UR53, UPT, UPT, UR53, 0x2, URZ ;  /* 0x0000000235357890 */ /* 0x000fe2000fffe0ff */
[----:B------:R-:W-:Y:S01]  /*8ae0*/  R2UR UR5, R90 ;  /* 0x000000005a0572ca */ /* 0x000fe200000e0000 */
[----:B------:R-:W-:Y:S01]  /*8af0*/  UMOV UR36, UR63 ;  /* 0x0000003f00247c82 */ /* 0x000fe20008000000 */
[----:B------:R-:W-:Y:S02]  /*8b00*/  R2UR UR4, R91 ;  /* 0x000000005b0472ca */ /* 0x000fe400000e0000 */
[----:B------:R-:W-:Y:S02]  /*8b10*/  ISETP.NE.AND P0, PT, R94, 0x2, PT ;  /* 0x000000025e00780c */ /* 0x000fe40003f05270 */
[----:B------:R-:W-:Y:S02]  /*8b20*/  ISETP.NE.AND P1, PT, R0, 0x4, PT ;  /* 0x000000040000780c */ /* 0x000fe40003f25270 */
[----:B--2---:R-:W-:Y:S02]  /*8b30*/  SEL R2, RZ, 0x1, P0 ;  /* 0x00000001ff027807 */ /* 0x004fe40000000000 */
[----:B------:R-:W-:Y:S01]  /*8b40*/  SEL R3, RZ, 0x1, P1 ;  /* 0x00000001ff037807 */ /* 0x000fe20000800000 */
[----:B------:R-:W-:Y:S01]  /*8b50*/  UISETP.NE.AND UP0, UPT, UR6, URZ, UPT ;  /* 0x000000ff0600728c */ /* 0x000fe2000bf05270 */
[----:B------:R-:W-:Y:S01]  /*8b60*/  LOP3.LUT R97, R97, R2, RZ, 0x3c, !PT ;  /* 0x0000000261617212 */ /* 0x000fe200078e3cff */
[----:B------:R-:W-:Y:S01]  /*8b70*/  UIADD3 UR32, UPT, UPT, UR37, UR5, URZ ;  /* 0x0000000525207290 */ /* 0x000fe2000fffe0ff */
[----:B------:R-:W-:Y:S01]  /*8b80*/  LOP3.LUT R98, R98, R3, RZ, 0x3c, !PT ;  /* 0x0000000362627212 */ /* 0x000fe200078e3cff */
[----:B------:R-:W-:Y:S01]  /*8b90*/  UIADD3 UR25, UPT, UPT, UR38, UR4, URZ ;  /* 0x0000000426197290 */ /* 0x000fe2000fffe0ff */
[----:B------:R-:W-:Y:S02]  /*8ba0*/  SEL R94, R94, RZ, P0 ;  /* 0x000000ff5e5e7207 */ /* 0x000fe40000000000 */
[----:B------:R-:W-:Y:S02]  /*8bb0*/  SEL R36, R0, RZ, P1 ;  /* 0x000000ff00247207 */ /* 0x000fe40000800000 */
[----:B------:R-:W-:Y:S07]  /*8bc0*/  BRA.U UP0, `(.L_x_145) ;  /* 0xffffffd500a47547 */ /* 0x000fee000b83ffff */
[----:B------:R-:W2:Y:S01]  /*8bd0*/  LDCU.64 UR4, c[0x0][0x888] ;  /* 0x00011100ff0477ac */ /* 0x000ea20008000a00 */
[----:B------:R-:W3:Y:S01]  /*8be0*/  LDCU.64 UR6, c[0x0][0x890] ;  /* 0x00011200ff0677ac */ /* 0x000ee20008000a00 */
[----:B--2---:R-:W-:Y:S02]  /*8bf0*/  ISETP.NE.U32.AND P2, PT, RZ, UR4, PT ;  /* 0x00000004ff007c0c */ /* 0x004fe4000bf45070 */
[----:B---3--:R-:W-:Y:S02]  /*8c00*/  ISETP.NE.U32.AND P1, PT, RZ, UR6, PT ;  /* 0x00000006ff007c0c */ /* 0x008fe4000bf25070 */
[----:B------:R-:W-:Y:S02]  /*8c10*/  ISETP.NE.AND.EX P2, PT, RZ, UR5, PT, P2 ;  /* 0x00000005ff007c0c */ /* 0x000fe4000bf45320 */
[----:B------:R-:W-:-:S13]  /*8c20*/  ISETP.NE.AND.EX P0, PT, RZ, UR7, PT, P1 ;  /* 0x00000007ff007c0c */ /* 0x000fda000bf05310 */
[----:B------:R-:W-:Y:S05]  /*8c30*/  @P2 BRA P0, `(.L_x_146) ;  /* 0x00000000003c2947 */ /* 0x000fea0000000000 */
[----:B------:R-:W-:-:S13]  /*8c40*/  ISETP.NE.AND.EX P1, PT, RZ, UR7, PT, P1 ;  /* 0x00000007ff007c0c */ /* 0x000fda000bf25310 */
[----:B------:R-:W-:Y:S05]  /*8c50*/  @P1 BRA `(.L_x_147) ;  /* 0x00000000000c1947 */ /* 0x000fea0003800000 */
[----:B------:R-:W-:-:S13]  /*8c60*/  FSETP.NEU.AND P0, PT, R41, RZ, PT ;  /* 0x000000ff2900720b */ /* 0x000fda0003f0d000 */
[----:B------:R-:W-:Y:S05]  /*8c70*/  @!P0 EXIT ;  /* 0x000000000000894d */ /* 0x000fea0003800000 */
[----:B------:R-:W-:Y:S05]  /*8c80*/  BRA `(.L_x_146) ;  /* 0x0000000000287947 */ /* 0x000fea0003800000 */
.L_x_147:
[----:B------:R-:W-:Y:S01]  /*8c90*/  ISETP.NE.AND P0, PT, R93, RZ, PT ;  /* 0x000000ff5d00720c */ /* 0x000fe20003f05270 */
[----:B------:R-:W-:-:S12]  /*8ca0*/  BSSY.RECONVERGENT B0, `(.L_x_146) ;  /* 0x0000008000007945 */ /* 0x000fd80003800200 */
[----:B------:R-:W-:Y:S05]  /*8cb0*/  @P0 BRA `(.L_x_148) ;  /* 0x0000000000100947 */ /* 0x000fea0003800000 */
[----:B------:R-:W-:-:S04]  /*8cc0*/  ISETP.NE.U32.AND P0, PT, RZ, UR4, PT ;  /* 0x00000004ff007c0c */ /* 0x000fc8000bf05070 */
[----:B------:R-:W-:-:S13]  /*8cd0*/  ISETP.NE.AND.EX P0, PT, RZ, UR5, PT, P0 ;  /* 0x00000005ff007c0c */ /* 0x000fda000bf05300 */
[----:B------:R-:W-:Y:S05]  /*8ce0*/  @!P0 EXIT ;  /* 0x000000000000894d */ /* 0x000fea0003800000 */
[----:B------:R-:W-:Y:S05]  /*8cf0*/  BRA `(.L_x_149) ;  /* 0x0000000000087947 */ /* 0x000fea0003800000 */
.L_x_148:
[----:B------:R-:W-:-:S13]  /*8d00*/  FSETP.NEU.AND P0, PT, R41, RZ, PT ;  /* 0x000000ff2900720b */ /* 0x000fda0003f0d000 */
[----:B------:R-:W-:Y:S05]  /*8d10*/  @!P0 EXIT ;  /* 0x000000000000894d */ /* 0x000fea0003800000 */
.L_x_149:
[----:B------:R-:W-:Y:S05]  /*8d20*/  BSYNC.RECONVERGENT B0 ;  /* 0x0000000000007941 */ /* 0x000fea0003800200 */
.L_x_146:
[----:B------:R-:W2:Y:S01]  /*8d30*/  S2UR UR7, SR_CgaCtaId ;  /* 0x00000000000779c3 */ /* 0x000ea20000008800 */
[----:B------:R-:W-:Y:S01]  /*8d40*/  ULEA UR6, UR52, UR47, 0x3 ;  /* 0x0000002f34067291 */ /* 0x000fe2000f8e18ff */
[----:B------:R-:W-:-:S04]  /*8d50*/  DEPBAR.LE SB0, 0x0 ;  /* 0x000080000000791a */ /* 0x000fc80000000000 */
[----:B------:R-:W-:-:S04]  /*8d60*/  UIADD3 UR6, UPT, UPT, UR6, 0x158, URZ ;  /* 0x0000015806067890 */ /* 0x000fc8000fffe0ff */
[----:B--2---:R-:W-:-:S09]  /*8d70*/  UPRMT UR6, UR7, 0x654, UR6 ;  /* 0x0000065407067896 */ /* 0x004fd20008000006 */
[----:B------:R-:W-:Y:S01]  /*8d80*/  SYNCS.ARRIVE.TRANS64.RED.A1T0 RZ, [UR6], RZ ;  /* 0x000000ffffff79a7 */ /* 0x000fe20008100406 */
[----:B------:R-:W-:Y:S05]  /*8d90*/  EXIT ;  /* 0x000000000000794d */ /* 0x000fea0003800000 */
.L_x_25:
[----:B-1----:R1:W2:Y:S02]  /*8da0*/  SYNCS.PHASECHK.TRANS64.TRYWAIT P0, [R0+URZ+0x1f0], R3 ;  /* 0x0001f003000075a7 */ /* 0x0022a400080011ff */
[----:B--2---:R-:W-:Y:S05]  /*8db0*/  @!P0 NANOSLEEP.SYNCS 0x989680 ;  /* 0x009896800000895d */ /* 0x004fea0003900000 */
[----:B------:R-:W2:Y:S02]  /*8dc0*/  @!P0 SYNCS.PHASECHK.TRANS64 P0, [R0+URZ+0x1f0], R3 ;  /* 0x0001f003000085a7 */ /* 0x000ea400080010ff */
[----:B--2---:R-:W-:Y:S05]  /*8dd0*/  @!P0 BRA `(.L_x_25) ;  /* 0xfffffffc00f08947 */ /* 0x004fea000383ffff */
[----:B------:R-:W-:Y:S05]  /*8de0*/  BRA `(.L_x_150) ;  /* 0xffffff8c00e47947 */ /* 0x000fea000383ffff */
.L_x_28:
[----:B-1----:R-:W-:-:S07]  /*8df0*/  MOV R0, UR33 ;  /* 0x0000002100007c02 */ /* 0x002fce0008000f00 */
.L_x_151:
[----:B-1----:R1:W2:Y:S02]  /*8e00*/  SYNCS.PHASECHK.TRANS64.TRYWAIT P0, [R0+URZ+0xa0], R3 ;  /* 0x0000a003000075a7 */ /* 0x0022a400080011ff */
[----:B--2---:R-:W-:Y:S05]  /*8e10*/  @!P0 NANOSLEEP.SYNCS 0x989680 ;  /* 0x009896800000895d */ /* 0x004fea0003900000 */
[----:B------:R-:W2:Y:S02]  /*8e20*/  @!P0 SYNCS.PHASECHK.TRANS64 P0, [R0+URZ+0xa0], R3 ;  /* 0x0000a003000085a7 */ /* 0x000ea400080010ff */
[----:B--2---:R-:W-:Y:S05]  /*8e30*/  @!P0 BRA `(.L_x_151) ;  /* 0xfffffffc00f08947 */ /* 0x004fea000383ffff */
[----:B------:R-:W-:Y:S05]  /*8e40*/  BRA `(.L_x_27) ;  /* 0xffffff9000347947 */ /* 0x000fea000383ffff */
.L_x_35:
[----:B-1----:R-:W-:-:S07]  /*8e50*/  MOV R0, UR17 ;  /* 0x0000001100007c02 */ /* 0x002fce0008000f00 */
.L_x_152:
[----:B-1----:R1:W2:Y:S02]  /*8e60*/  SYNCS.PHASECHK.TRANS64.TRYWAIT P0, [R0+URZ+0xa0], R3 ;  /* 0x0000a003000075a7 */ /* 0x0022a400080011ff */
[----:B--2---:R-:W-:Y:S05]  /*8e70*/  @!P0 NANOSLEEP.SYNCS 0x989680 ;  /* 0x009896800000895d */ /* 0x004fea0003900000 */
[----:B------:R-:W2:Y:S02]  /*8e80*/  @!P0 SYNCS.PHASECHK.TRANS64 P0, [R0+URZ+0xa0], R3 ;  /* 0x0000a003000085a7 */ /* 0x000ea400080010ff */
[----:B--2---:R-:W-:Y:S05]  /*8e90*/  @!P0 BRA `(.L_x_152) ;  /* 0xfffffffc00f08947 */ /* 0x004fea000383ffff */
[----:B------:R-:W-:Y:S05]  /*8ea0*/  BRA `(.L_x_34) ;  /* 0xffffff9000f87947 */ /* 0x000fea000383ffff */
.L_x_40:
[----:B-1----:R1:W2:Y:S02]  /*8eb0*/  SYNCS.PHASECHK.TRANS64.TRYWAIT P0, [R3+URZ+0x180], R0 ;  /* 0x00018000030075a7 */ /* 0x0022a400080011ff */
[----:B--2---:R-:W-:Y:S05]  /*8ec0*/  @!P0 NANOSLEEP.SYNCS 0x989680 ;  /* 0x009896800000895d */ /* 0x004fea0003900000 */
[----:B------:R-:W2:Y:S02]  /*8ed0*/  @!P0 SYNCS.PHASECHK.TRANS64 P0, [R3+URZ+0x180], R0 ;  /* 0x00018000030085a7 */ /* 0x000ea400080010ff */
[----:B--2---:R-:W-:Y:S05]  /*8ee0*/  @!P0 BRA `(.L_x_40) ;  /* 0xfffffffc00f08947 */ /* 0x004fea000383ffff */
[----:B------:R-:W-:Y:S05]  /*8ef0*/  BRA `(.L_x_153) ;  /* 0xffffff94009c7947 */ /* 0x000fea000383ffff */
.L_x_44:
[----:B-1----:R-:W-:-:S07]  /*8f00*/  MOV R0, UR4 ;  /* 0x0000000400007c02 */ /* 0x002fce0008000f00 */
.L_x_154:
[----:B-1----:R1:W2:Y:S02]  /*8f10*/  SYNCS.PHASECHK.TRANS64.TRYWAIT P0, [R0+URZ], R3 ;  /* 0x00000003000075a7 */ /* 0x0022a400080011ff */
[----:B--2---:R-:W-:Y:S05]  /*8f20*/  @!P0 NANOSLEEP.SYNCS 0x989680 ;  /* 0x009896800000895d */ /* 0x004fea0003900000 */
[----:B------:R-:W2:Y:S02]  /*8f30*/  @!P0 SYNCS.PHASECHK.TRANS64 P0, [R0+URZ], R3 ;  /* 0x00000003000085a7 */ /* 0x000ea400080010ff */
[----:B--2---:R-:W-:Y:S05]  /*8f40*/  @!P0 BRA `(.L_x_154) ;  /* 0xfffffffc00f08947 */ /* 0x004fea000383ffff */
[----:B------:R-:W-:Y:S05]  /*8f50*/  BRA `(.L_x_155) ;  /* 0xffffff9c00487947 */ /* 0x000fea000383ffff */
.L_x_45:
[----:B------:R-:W-:-:S07]  /*8f60*/  MOV R0, UR5 ;  /* 0x0000000500007c02 */ /* 0x000fce0008000f00 */
.L_x_156:
[----:B-1----:R1:W2:Y:S02]  /*8f70*/  SYNCS.PHASECHK.TRANS64.TRYWAIT P0, [R0+URZ], R3 ;  /* 0x00000003000075a7 */ /* 0x0022a400080011ff */
[----:B--2---:R-:W-:Y:S05]  /*8f80*/  @!P0 NANOSLEEP.SYNCS 0x989680 ;  /* 0x009896800000895d */ /* 0x004fea0003900000 */
[----:B------:R-:W2:Y:S02]  /*8f90*/  @!P0 SYNCS.PHASECHK.TRANS64 P0, [R0+URZ], R3 ;  /* 0x00000003000085a7 */ /* 0x000ea400080010ff */
[----:B--2---:R-:W-:Y:S05]  /*8fa0*/  @!P0 BRA `(.L_x_156) ;  /* 0xfffffffc00f08947 */ /* 0x004fea000383ffff */
[----:B------:R-:W-:Y:S05]  /*8fb0*/  BRA `(.L_x_157) ;  /* 0xffffff9c00547947 */ /* 0x000fea000383ffff */
.L_x_46:
[----:B------:R-:W-:-:S07]  /*8fc0*/  MOV R0, UR5 ;  /* 0x0000000500007c02 */ /* 0x000fce0008000f00 */
.L_x_158:
[----:B-1----:R1:W2:Y:S02]  /*8fd0*/  SYNCS.PHASECHK.TRANS64.TRYWAIT P0, [R0+URZ], R3 ;  /* 0x00000003000075a7 */ /* 0x0022a400080011ff */
[----:B--2---:R-:W-:Y:S05]  /*8fe0*/  @!P0 NANOSLEEP.SYNCS 0x989680 ;  /* 0x009896800000895d */ /* 0x004fea0003900000 */
[----:B------:R-:W2:Y:S02]  /*8ff0*/  @!P0 SYNCS.PHASECHK.TRANS64 P0, [R0+URZ], R3 ;  /* 0x00000003000085a7 */ /* 0x000ea400080010ff */
[----:B--2---:R-:W-:Y:S05]  /*9000*/  @!P0 BRA `(.L_x_158) ;  /* 0xfffffffc00f08947 */ /* 0x004fea000383ffff */
[----:B------:R-:W-:Y:S05]  /*9010*/  BRA `(.L_x_159) ;  /* 0xffffff9c00607947 */ /* 0x000fea000383ffff */
.L_x_47:
[----:B------:R-:W-:-:S07]  /*9020*/  MOV R0, UR5 ;  /* 0x0000000500007c02 */ /* 0x000fce0008000f00 */
.L_x_160:
[----:B-1----:R1:W2:Y:S02]  /*9030*/  SYNCS.PHASECHK.TRANS64.TRYWAIT P0, [R0+URZ], R3 ;  /* 0x00000003000075a7 */ /* 0x0022a400080011ff */
[----:B--2---:R-:W-:Y:S05]  /*9040*/  @!P0 NANOSLEEP.SYNCS 0x989680 ;  /* 0x009896800000895d */ /* 0x004fea0003900000 */
[----:B------:R-:W2:Y:S02]  /*9050*/  @!P0 SYNCS.PHASECHK.TRANS64 P0, [R0+URZ], R3 ;  /* 0x00000003000085a7 */ /* 0x000ea400080010ff */
[----:B--2---:R-:W-:Y:S05]  /*9060*/  @!P0 BRA `(.L_x_160) ;  /* 0xfffffffc00f08947 */ /* 0x004fea000383ffff */
[----:B------:R-:W-:Y:S05]  /*9070*/  BRA `(.L_x_161) ;  /* 0xffffff9c006c7947 */ /* 0x000fea000383ffff */
.L_x_48:
[----:B------:R-:W-:-:S07]  /*9080*/  MOV R0, UR5 ;  /* 0x0000000500007c02 */ /* 0x000fce0008000f00 */
.L_x_162:
[----:B-1----:R1:W2:Y:S02]  /*9090*/  SYNCS.PHASECHK.TRANS64.TRYWAIT P0, [R0+URZ], R3 ;  /* 0x00000003000075a7 */ /* 0x0022a400080011ff */
[----:B--2---:R-:W-:Y:S05]  /*90a0*/  @!P0 NANOSLEEP.SYNCS 0x989680 ;  /* 0x009896800000895d */ /* 0x004fea0003900000 */
[----:B------:R-:W2:Y:S02]  /*90b0*/  @!P0 SYNCS.PHASECHK.TRANS64 P0, [R0+URZ], R3 ;  /* 0x00000003000085a7 */ /* 0x000ea400080010ff */
[----:B--2---:R-:W-:Y:S05]  /*90c0*/  @!P0 BRA `(.L_x_162) ;  /* 0xfffffffc00f08947 */ /* 0x004fea000383ffff */
[----:B------:R-:W-:Y:S05]  /*90d0*/  BRA `(.L_x_163) ;  /* 0xffffff9c00787947 */ /* 0x000fea000383ffff */
.L_x_49:
[----:B------:R-:W-:-:S07]  /*90e0*/  MOV R0, UR5 ;  /* 0x0000000500007c02 */ /* 0x000fce0008000f00 */
.L_x_164:
[----:B-1----:R1:W2:Y:S02]  /*90f0*/  SYNCS.PHASECHK.TRANS64.TRYWAIT P0, [R0+URZ], R3 ;  /* 0x00000003000075a7 */ /* 0x0022a400080011ff */
[----:B--2---:R-:W-:Y:S05]  /*9100*/  @!P0 NANOSLEEP.SYNCS 0x989680 ;  /* 0x009896800000895d */ /* 0x004fea0003900000 */
[----:B------:R-:W2:Y:S02]  /*9110*/  @!P0 SYNCS.PHASECHK.TRANS64 P0, [R0+URZ], R3 ;  /* 0x00000003000085a7 */ /* 0x000ea400080010ff */
[----:B--2---:R-:W-:Y:S05]  /*9120*/  @!P0 BRA `(.L_x_164) ;  /* 0xfffffffc00f08947 */ /* 0x004fea000383ffff */
[----:B------:R-:W-:Y:S05]  /*9130*/  BRA `(.L_x_165) ;  /* 0xffffff9c00847947 */ /* 0x000fea000383ffff */
.L_x_50:
[----:B------:R-:W-:-:S07]  /*9140*/  MOV R0, UR5 ;  /* 0x0000000500007c02 */ /* 0x000fce0008000f00 */
.L_x_166:
[----:B-1----:R1:W2:Y:S02]  /*9150*/  SYNCS.PHASECHK.TRANS64.TRYWAIT P0, [R0+URZ], R3 ;  /* 0x00000003000075a7 */ /* 0x0022a400080011ff */
[----:B--2---:R-:W-:Y:S05]  /*9160*/  @!P0 NANOSLEEP.SYNCS 0x989680 ;  /* 0x009896800000895d */ /* 0x004fea0003900000 */
[----:B------:R-:W2:Y:S02]  /*9170*/  @!P0 SYNCS.PHASECHK.TRANS64 P0, [R0+URZ], R3 ;  /* 0x00000003000085a7 */ /* 0x000ea400080010ff */
[----:B--2---:R-:W-:Y:S05]  /*9180*/  @!P0 BRA `(.L_x_166) ;  /* 0xfffffffc00f08947 */ /* 0x004fea000383ffff */
[----:B------:R-:W-:Y:S05]  /*9190*/  BRA `(.L_x_167) ;  /* 0xffffff9c00907947 */ /* 0x000fea000383ffff */
.L_x_51:
[----:B------:R-:W-:-:S07]  /*91a0*/  MOV R0, UR5 ;  /* 0x0000000500007c02 */ /* 0x000fce0008000f00 */
.L_x_168:
[----:B-1----:R1:W2:Y:S02]  /*91b0*/  SYNCS.PHASECHK.TRANS64.TRYWAIT P0, [R0+URZ], R3 ;  /* 0x00000003000075a7 */ /* 0x0022a400080011ff */
[----:B--2---:R-:W-:Y:S05]  /*91c0*/  @!P0 NANOSLEEP.SYNCS 0x989680 ;  /* 0x009896800000895d */ /* 0x004fea0003900000 */
[----:B------:R-:W2:Y:S02]  /*91d0*/  @!P0 SYNCS.PHASECHK.TRANS64 P0, [R0+URZ], R3 ;  /* 0x00000003000085a7 */ /* 0x000ea400080010ff */
[----:B--2---:R-:W-:Y:S05]  /*91e0*/  @!P0 BRA `(.L_x_168) ;  /* 0xfffffffc00f08947 */ /* 0x004fea000383ffff */
[----:B------:R-:W-:Y:S05]  /*91f0*/  BRA `(.L_x_169) ;  /* 0xffffff9c009c7947 */ /* 0x000fea000383ffff */
.L_x_52:
[----:B------:R-:W-:-:S07]  /*9200*/  MOV R0, UR5 ;  /* 0x0000000500007c02 */ /* 0x000fce0008000f00 */
.L_x_170:
[----:B-1----:R1:W2:Y:S02]  /*9210*/  SYNCS.PHASECHK.TRANS64.TRYWAIT P0, [R0+URZ], R3 ;  /* 0x00000003000075a7 */ /* 0x0022a400080011ff */
[----:B--2---:R-:W-:Y:S05]  /*9220*/  @!P0 NANOSLEEP.SYNCS 0x989680 ;  /* 0x009896800000895d */ /* 0x004fea0003900000 */
[----:B------:R-:W2:Y:S02]  /*9230*/  @!P0 SYNCS.PHASECHK.TRANS64 P0, [R0+URZ], R3 ;  /* 0x00000003000085a7 */ /* 0x000ea400080010ff */
[----:B--2---:R-:W-:Y:S05]  /*9240*/  @!P0 BRA `(.L_x_170) ;  /* 0xfffffffc00f08947 */ /* 0x004fea000383ffff */
[----:B------:R-:W-:Y:S05]  /*9250*/  BRA `(.L_x_171) ;  /* 0xffffff9c00a87947 */ /* 0x000fea000383ffff */
.L_x_53:
[----:B------:R-:W-:-:S07]  /*9260*/  MOV R0, UR5 ;  /* 0x0000000500007c02 */ /* 0x000fce0008000f00 */
.L_x_172:
[----:B-1----:R1:W2:Y:S02]  /*9270*/  SYNCS.PHASECHK.TRANS64.TRYWAIT P0, [R0+URZ], R3 ;  /* 0x00000003000075a7 */ /* 0x0022a400080011ff */
[----:B--2---:R-:W-:Y:S05]  /*9280*/  @!P0 NANOSLEEP.SYNCS 0x989680 ;  /* 0x009896800000895d */ /* 0x004fea0003900000 */
[----:B------:R-:W2:Y:S02]  /*9290*/  @!P0 SYNCS.PHASECHK.TRANS64 P0, [R0+URZ], R3 ;  /* 0x00000003000085a7 */ /* 0x000ea400080010ff */
[----:B--2---:R-:W-:Y:S05]  /*92a0*/  @!P0 BRA `(.L_x_172) ;  /* 0xfffffffc00f08947 */ /* 0x004fea000383ffff */
[----:B------:R-:W-:Y:S05]  /*92b0*/  BRA `(.L_x_173) ;  /* 0xffffff9c00b47947 */ /* 0x000fea000383ffff */
.L_x_54:
[----:B------:R-:W-:-:S07]  /*92c0*/  MOV R0, UR5 ;  /* 0x0000000500007c02 */ /* 0x000fce0008000f00 */
.L_x_174:
[----:B-1----:R1:W2:Y:S02]  /*92d0*/  SYNCS.PHASECHK.TRANS64.TRYWAIT P0, [R0+URZ], R3 ;  /* 0x00000003000075a7 */ /* 0x0022a400080011ff */
[----:B--2---:R-:W-:Y:S05]  /*92e0*/  @!P0 NANOSLEEP.SYNCS 0x989680 ;  /* 0x009896800000895d */ /* 0x004fea0003900000 */
[----:B------:R-:W2:Y:S02]  /*92f0*/  @!P0 SYNCS.PHASECHK.TRANS64 P0, [R0+URZ], R3 ;  /* 0x00000003000085a7 */ /* 0x000ea400080010ff */
[----:B--2---:R-:W-:Y:S05]  /*9300*/  @!P0 BRA `(.L_x_174) ;  /* 0xfffffffc00f08947 */ /* 0x004fea000383ffff */
[----:B------:R-:W-:Y:S05]  /*9310*/  BRA `(.L_x_175) ;  /* 0xffffff9c00c07947 */ /* 0x000fea000383ffff */
.L_x_55:
[----:B------:R-:W-:-:S07]  /*9320*/  MOV R0, UR5 ;  /* 0x0000000500007c02 */ /* 0x000fce0008000f00 */
.L_x_176:
[----:B-1----:R1:W2:Y:S02]  /*9330*/  SYNCS.PHASECHK.TRANS64.TRYWAIT P0, [R0+URZ], R3 ;  /* 0x00000003000075a7 */ /* 0x0022a400080011ff */
[----:B--2---:R-:W-:Y:S05]  /*9340*/  @!P0 NANOSLEEP.SYNCS 0x989680 ;  /* 0x009896800000895d */ /* 0x004fea0003900000 */
[----:B------:R-:W2:Y:S02]  /*9350*/  @!P0 SYNCS.PHASECHK.TRANS64 P0, [R0+URZ], R3 ;  /* 0x00000003000085a7 */ /* 0x000ea400080010ff */
[----:B--2---:R-:W-:Y:S05]  /*9360*/  @!P0 BRA `(.L_x_176) ;  /* 0xfffffffc00f08947 */ /* 0x004fea000383ffff */
[----:B------:R-:W-:Y:S05]  /*9370*/  BRA `(.L_x_177) ;  /* 0xffffff9c00cc7947 */ /* 0x000fea000383ffff */
.L_x_56:
[----:B------:R-:W-:-:S07]  /*9380*/  MOV R0, UR5 ;  /* 0x0000000500007c02 */ /* 0x000fce0008000f00 */
.L_x_178:
[----:B-1----:R1:W2:Y:S02]  /*9390*/  SYNCS.PHASECHK.TRANS64.TRYWAIT P0, [R0+URZ], R3 ;  /* 0x00000003000075a7 */ /* 0x0022a400080011ff */
[----:B--2---:R-:W-:Y:S05]  /*93a0*/  @!P0 NANOSLEEP.SYNCS 0x989680 ;  /* 0x009896800000895d */ /* 0x004fea0003900000 */
[----:B------:R-:W2:Y:S02]  /*93b0*/  @!P0 SYNCS.PHASECHK.TRANS64 P0, [R0+URZ], R3 ;  /* 0x00000003000085a7 */ /* 0x000ea400080010ff */
[----:B--2---:R-:W-:Y:S05]  /*93c0*/  @!P0 BRA `(.L_x_178) ;  /* 0xfffffffc00f08947 */ /* 0x004fea000383ffff */
[----:B------:R-:W-:Y:S05]  /*93d0*/  BRA `(.L_x_179) ;  /* 0xffffff9c00d87947 */ /* 0x000fea000383ffff */
.L_x_57:
[----:B------:R-:W-:-:S07]  /*93e0*/  MOV R0, UR5 ;  /* 0x0000000500007c02 */ /* 0x000fce0008000f00 */
.L_x_180:
[----:B-1----:R1:W2:Y:S02]  /*93f0*/  SYNCS.PHASECHK.TRANS64.TRYWAIT P0, [R0+URZ], R3 ;  /* 0x00000003000075a7 */ /* 0x0022a400080011ff */
[----:B--2---:R-:W-:Y:S05]  /*9400*/  @!P0 NANOSLEEP.SYNCS 0x989680 ;  /* 0x009896800000895d */ /* 0x004fea0003900000 */
[----:B------:R-:W2:Y:S02]  /*9410*/  @!P0 SYNCS.PHASECHK.TRANS64 P0, [R0+URZ], R3 ;  /* 0x00000003000085a7 */ /* 0x000ea400080010ff */
[----:B--2---:R-:W-:Y:S05]  /*9420*/  @!P0 BRA `(.L_x_180) ;  /* 0xfffffffc00f08947 */ /* 0x004fea000383ffff */
[----:B------:R-:W-:Y:S05]  /*9430*/  BRA `(.L_x_181) ;  /* 0xffffff9c00e47947 */ /* 0x000fea000383ffff */
.L_x_58:
[----:B------:R-:W-:-:S07]  /*9440*/  MOV R0, UR5 ;  /* 0x0000000500007c02 */ /* 0x000fce0008000f00 */
.L_x_182:
[----:B-1----:R1:W2:Y:S02]  /*9450*/  SYNCS.PHASECHK.TRANS64.TRYWAIT P0, [R0+URZ], R3 ;  /* 0x00000003000075a7 */ /* 0x0022a400080011ff */
[----:B--2---:R-:W-:Y:S05]  /*9460*/  @!P0 NANOSLEEP.SYNCS 0x989680 ;  /* 0x009896800000895d */ /* 0x004fea0003900000 */
[----:B------:R-:W2:Y:S02]  /*9470*/  @!P0 SYNCS.PHASECHK.TRANS64 P0, [R0+URZ], R3 ;  /* 0x00000003000085a7 */ /* 0x000ea400080010ff */
[----:B--2---:R-:W-:Y:S05]  /*9480*/  @!P0 BRA `(.L_x_182) ;  /* 0xfffffffc00f08947 */ /* 0x004fea000383ffff */
[----:B------:R-:W-:Y:S05]  /*9490*/  BRA `(.L_x_183) ;  /* 0xffffff9c00f07947 */ /* 0x000fea000383ffff */
.L_x_59:
[----:B------:R-:W-:-:S07]  /*94a0*/  MOV R0, UR5 ;  /* 0x0000000500007c02 */ /* 0x000fce0008000f00 */
.L_x_184:
[----:B-1----:R1:W2:Y:S02]  /*94b0*/  SYNCS.PHASECHK.TRANS64.TRYWAIT P0, [R0+URZ], R3 ;  /* 0x00000003000075a7 */ /* 0x0022a400080011ff */
[----:B--2---:R-:W-:Y:S05]  /*94c0*/  @!P0 NANOSLEEP.SYNCS 0x989680 ;  /* 0x009896800000895d */ /* 0x004fea0003900000 */
[----:B------:R-:W2:Y:S02]  /*94d0*/  @!P0 SYNCS.PHASECHK.TRANS64 P0, [R0+URZ], R3 ;  /* 0x00000003000085a7 */ /* 0x000ea400080010ff */
[----:B--2---:R-:W-:Y:S05]  /*94e0*/  @!P0 BRA `(.L_x_184) ;  /* 0xfffffffc00f08947 */ /* 0x004fea000383ffff */
[----:B------:R-:W-:Y:S05]  /*94f0*/  BRA `(.L_x_185) ;  /* 0xffffff9c00fc7947 */ /* 0x000fea000383ffff */
.L_x_60:
[----:B------:R-:W-:-:S07]  /*9500*/  MOV R0, UR5 ;  /* 0x0000000500007c02 */ /* 0x000fce0008000f00 */
.L_x_186:
[----:B-1----:R1:W2:Y:S02]  /*9510*/  SYNCS.PHASECHK.TRANS64.TRYWAIT P0, [R0+URZ], R3 ;  /* 0x00000003000075a7 */ /* 0x0022a400080011ff */
[----:B--2---:R-:W-:Y:S05]  /*9520*/  @!P0 NANOSLEEP.SYNCS 0x989680 ;  /* 0x009896800000895d */ /* 0x004fea0003900000 */
[----:B------:R-:W2:Y:S02]  /*9530*/  @!P0 SYNCS.PHASECHK.TRANS64 P0, [R0+URZ], R3 ;  /* 0x00000003000085a7 */ /* 0x000ea400080010ff */
[----:B--2---:R-:W-:Y:S05]  /*9540*/  @!P0 BRA `(.L_x_186) ;  /* 0xfffffffc00f08947 */ /* 0x004fea000383ffff */
[----:B------:R-:W-:Y:S05]  /*9550*/  BRA `(.L_x_187) ;  /* 0xffffffa000087947 */ /* 0x000fea000383ffff */
.L_x_61:
[----:B------:R-:W-:-:S07]  /*9560*/  MOV R0, UR5 ;  /* 0x0000000500007c02 */ /* 0x000fce0008000f00 */
.L_x_188:
[----:B-1----:R1:W2:Y:S02]  /*9570*/  SYNCS.PHASECHK.TRANS64.TRYWAIT P0, [R0+URZ], R3 ;  /* 0x00000003000075a7 */ /* 0x0022a400080011ff */
[----:B--2---:R-:W-:Y:S05]  /*9580*/  @!P0 NANOSLEEP.SYNCS 0x989680 ;  /* 0x009896800000895d */ /* 0x004fea0003900000 */
[----:B------:R-:W2:Y:S02]  /*9590*/  @!P0 SYNCS.PHASECHK.TRANS64 P0, [R0+URZ], R3 ;  /* 0x00000003000085a7 */ /* 0x000ea400080010ff */
[----:B--2---:R-:W-:Y:S05]  /*95a0*/  @!P0 BRA `(.L_x_188) ;  /* 0xfffffffc00f08947 */ /* 0x004fea000383ffff */
[----:B------:R-:W-:Y:S05]  /*95b0*/  BRA `(.L_x_189) ;  /* 0xffffffa000147947 */ /* 0x000fea000383ffff */
.L_x_62:
[----:B------:R-:W-:-:S07]  /*95c0*/  MOV R0, UR5 ;  /* 0x0000000500007c02 */ /* 0x000fce0008000f00 */
.L_x_190:
[----:B-1----:R1:W2:Y:S02]  /*95d0*/  SYNCS.PHASECHK.TRANS64.TRYWAIT P0, [R0+URZ], R3 ;  /* 0x00000003000075a7 */ /* 0x0022a400080011ff */
[----:B--2---:R-:W-:Y:S05]  /*95e0*/  @!P0 NANOSLEEP.SYNCS 0x989680 ;  /* 0x009896800000895d */ /* 0x004fea0003900000 */
[----:B------:R-:W2:Y:S02]  /*95f0*/  @!P0 SYNCS.PHASECHK.TRANS64 P0, [R0+URZ], R3 ;  /* 0x00000003000085a7 */ /* 0x000ea400080010ff */
[----:B--2---:R-:W-:Y:S05]  /*9600*/  @!P0 BRA `(.L_x_190) ;  /* 0xfffffffc00f08947 */ /* 0x004fea000383ffff */
[----:B------:R-:W-:Y:S05]  /*9610*/  BRA `(.L_x_191) ;  /* 0xffffffa000207947 */ /* 0x000fea000383ffff */
.L_x_65:
[----:B--2---:R2:W3:Y:S02]  /*9620*/  SYNCS.PHASECHK.TRANS64.TRYWAIT P0, [R2+URZ+0x1e0], R5 ;  /* 0x0001e005020075a7 */ /* 0x0044e400080011ff */
[----:B---3--:R-:W-:Y:S05]  /*9630*/  @!P0 NANOSLEEP.SYNCS 0x989680 ;  /* 0x009896800000895d */ /* 0x008fea0003900000 */
[----:B------:R-:W3:Y:S02]  /*9640*/  @!P0 SYNCS.PHASECHK.TRANS64 P0, [R2+URZ+0x1e0], R5 ;  /* 0x0001e005020085a7 */ /* 0x000ee400080010ff */
[----:B---3--:R-:W-:Y:S05]  /*9650*/  @!P0 BRA `(.L_x_65) ;  /* 0xfffffffc00f08947 */ /* 0x008fea000383ffff */
[----:B------:R-:W-:Y:S05]  /*9660*/  BRA `(.L_x_192) ;  /* 0xffffffa000847947 */ /* 0x000fea000383ffff */
.L_x_66:
[----:B------:R-:W-:-:S07]  /*9670*/  MOV R2, UR4 ;  /* 0x0000000400027c02 */ /* 0x000fce0008000f00 */
.L_x_193:
[----:B--2---:R2:W3:Y:S02]  /*9680*/  SYNCS.PHASECHK.TRANS64.TRYWAIT P0, [R2+URZ+0x190], R5 ;  /* 0x00019005020075a7 */ /* 0x0044e400080011ff */
[----:B---3--:R-:W-:Y:S05]  /*9690*/  @!P0 NANOSLEEP.SYNCS 0x989680 ;  /* 0x009896800000895d */ /* 0x008fea0003900000 */
[----:B------:R-:W3:Y:S02]  /*96a0*/  @!P0 SYNCS.PHASECHK.TRANS64 P0, [R2+URZ+0x190], R5 ;  /* 0x00019005020085a7 */ /* 0x000ee400080010ff */
[----:B---3--:R-:W-:Y:S05]  /*96b0*/  @!P0 BRA `(.L_x_193) ;  /* 0xfffffffc00f08947 */ /* 0x008fea000383ffff */
[----:B------:R-:W-:Y:S05]  /*96c0*/  BRA `(.L_x_194) ;  /* 0xffffffa000947947 */ /* 0x000fea000383ffff */
.L_x_67:
[----:B--2---:R2:W3:Y:S02]  /*96d0*/  SYNCS.PHASECHK.TRANS64.TRYWAIT P1, [R2+URZ+0x180], R5 ;  /* 0x00018005020075a7 */ /* 0x0044e400080211ff */
[----:B---3--:R-:W-:Y:S05]  /*96e0*/  @!P1 NANOSLEEP.SYNCS 0x989680 ;  /* 0x009896800000995d */ /* 0x008fea0003900000 */
[----:B------:R-:W3:Y:S02]  /*96f0*/  @!P1 SYNCS.PHASECHK.TRANS64 P1, [R2+URZ+0x180], R5 ;  /* 0x00018005020095a7 */ /* 0x000ee400080210ff */
[----:B---3--:R-:W-:Y:S05]  /*9700*/  @!P1 BRA `(.L_x_67) ;  /* 0xfffffffc00f09947 */ /* 0x008fea000383ffff */
[----:B------:R-:W-:Y:S05]  /*9710*/  BRA `(.L_x_195) ;  /* 0xffffffa000c47947 */ /* 0x000fea000383ffff */
.L_x_70:
[----:B------:R-:W-:-:S07]  /*9720*/  MOV R0, UR4 ;  /* 0x0000000400007c02 */ /* 0x000fce0008000f00 */
.L_x_196:
[----:B--2---:R2:W3:Y:S02]  /*9730*/  SYNCS.PHASECHK.TRANS64.TRYWAIT P0, [R0+URZ+0x190], R3 ;  /* 0x00019003000075a7 */ /* 0x0044e400080011ff */
[----:B---3--:R-:W-:Y:S05]  /*9740*/  @!P0 NANOSLEEP.SYNCS 0x989680 ;  /* 0x009896800000895d */ /* 0x008fea0003900000 */
[----:B------:R-:W3:Y:S02]  /*9750*/  @!P0 SYNCS.PHASECHK.TRANS64 P0, [R0+URZ+0x190], R3 ;  /* 0x00019003000085a7 */ /* 0x000ee400080010ff */
[----:B---3--:R-:W-:Y:S05]  /*9760*/  @!P0 BRA `(.L_x_196) ;  /* 0xfffffffc00f08947 */ /* 0x008fea000383ffff */
[----:B------:R-:W-:Y:S05]  /*9770*/  BRA `(.L_x_69) ;  /* 0xffffffa400187947 */ /* 0x000fea000383ffff */
.L_x_79:
[----:B--2---:R-:W-:-:S04]  /*9780*/  MOV R0, UR5 ;  /* 0x0000000500007c02 */ /* 0x004fc80008000f00 */
[----:B------:R2:W3:Y:S03]  /*9790*/  SYNCS.PHASECHK.TRANS64.TRYWAIT P0, [R0+URZ+0x8], R7 ;  /* 0x00000807000075a7 */ /* 0x0004e600080011ff */
[----:B---3--:R-:W-:Y:S05]  /*97a0*/  @!P0 NANOSLEEP.SYNCS 0x989680 ;  /* 0x009896800000895d */ /* 0x008fea0003900000 */
[----:B------:R-:W3:Y:S02]  /*97b0*/  @!P0 SYNCS.PHASECHK.TRANS64 P0, [R0+URZ+0x8], R7 ;  /* 0x00000807000085a7 */ /* 0x000ee400080010ff */
[----:B---3--:R-:W-:Y:S05]  /*97c0*/  @!P0 BRA `(.L_x_79) ;  /* 0xfffffffc00ec8947 */ /* 0x008fea000383ffff */
[----:B------:R-:W-:Y:S05]  /*97d0*/  BRA `(.L_x_78) ;  /* 0xffffffa400d07947 */ /* 0x000fea000383ffff */
.L_x_81:
[----:B------:R-:W-:Y:S01]  /*97e0*/  BSSY B0, `(.L_x_197) ;  /* 0x0000006000007945 */ /* 0x000fe20003800000 */
[----:B------:R-:W-:-:S07]  /*97f0*/  MOV R15, 0xffffffff ;  /* 0xffffffff000f7802 */ /* 0x000fce0000000f00 */
[----:B-12--5:R-:W-:Y:S05]  /*9800*/  WARPSYNC.COLLECTIVE R15, `(.L_x_198) ;  /* 0x000000000f0c7348 */ /* 0x026fea0003c00000 */
[----:B------:R-:W-:Y:S02]  /*9810*/  ELECT P6, UR79, PT ;  /* 0x00000000004f782f */ /* 0x000fe400038c0000 */
[----:B------:R-:W-:Y:S01]  /*9820*/  MOV R14, UR79 ;  /* 0x0000004f000e7c02 */ /* 0x000fe20008000f00 */
[----:B-12--5:R-:W-:Y:S10]  /*9830*/  ENDCOLLECTIVE ;  /* 0x000000000000791b */ /* 0x026ff40003800000 */
.L_x_198:
[----:B------:R-:W-:Y:S05]  /*9840*/  BSYNC B0 ;  /* 0x0000000000007941 */ /* 0x000fea0003800000 */
.L_x_197:
[----:B------:R-:W-:Y:S01]  /*9850*/  PLOP3.LUT P0, PT, P6, PT, PT, 0x80, 0x8 ;  /* 0x000000000008781c */ /* 0x000fe2000370f070 */
[----:B------:R-:W-:-:S12]  /*9860*/  BRA `(.L_x_199) ;  /* 0xffffffa400fc7947 */ /* 0x000fd8000383ffff */
.L_x_83:
[----:B--2---:R-:W-:-:S04]  /*9870*/  MOV R0, UR5 ;  /* 0x0000000500007c02 */ /* 0x004fc80008000f00 */
[----:B------:R2:W3:Y:S03]  /*9880*/  SYNCS.PHASECHK.TRANS64.TRYWAIT P0, [R0+URZ+0x8], R5 ;  /* 0x00000805000075a7 */ /* 0x0004e600080011ff */
[----:B---3--:R-:W-:Y:S05]  /*9890*/  @!P0 NANOSLEEP.SYNCS 0x989680 ;  /* 0x009896800000895d */ /* 0x008fea0003900000 */
[----:B------:R-:W3:Y:S02]  /*98a0*/  @!P0 SYNCS.PHASECHK.TRANS64 P0, [R0+URZ+0x8], R5 ;  /* 0x00000805000085a7 */ /* 0x000ee400080010ff */
[----:B---3--:R-:W-:Y:S05]  /*98b0*/  @!P0 BRA `(.L_x_83) ;  /* 0xfffffffc00ec8947 */ /* 0x008fea000383ffff */
[----:B------:R-:W-:Y:S05]  /*98c0*/  BRA `(.L_x_82) ;  /* 0xffffffa800007947 */ /* 0x000fea000383ffff */
.L_x_84:
[----:B-1----:R1:W2:Y:S02]  /*98d0*/  SYNCS.PHASECHK.TRANS64.TRYWAIT P0, [R0+URZ+0x180], R5 ;  /* 0x00018005000075a7 */ /* 0x0022a400080011ff */
[----:B--2---:R-:W-:Y:S05]  /*98e0*/  @!P0 NANOSLEEP.SYNCS 0x989680 ;  /* 0x009896800000895d */ /* 0x004fea0003900000 */
[----:B------:R-:W2:Y:S02]  /*98f0*/  @!P0 SYNCS.PHASECHK.TRANS64 P0, [R0+URZ+0x180], R5 ;  /* 0x00018005000085a7 */ /* 0x000ea400080010ff */
[----:B--2---:R-:W-:Y:S05]  /*9900*/  @!P0 BRA `(.L_x_84) ;  /* 0xfffffffc00f08947 */ /* 0x004fea000383ffff */
[----:B------:R-:W-:Y:S05]  /*9910*/  BRA `(.L_x_200) ;  /* 0xffffffa800dc7947 */ /* 0x000fea000383ffff */
.L_x_86:
[----:B------:R-:W-:-:S07]  /*9920*/  MOV R0, UR23 ;  /* 0x0000001700007c02 */ /* 0x000fce0008000f00 */
.L_x_201:
[----:B-1----:R1:W2:Y:S02]  /*9930*/  SYNCS.PHASECHK.TRANS64.TRYWAIT P0, [R0+URZ+0x1c0], R5 ;  /* 0x0001c005000075a7 */ /* 0x0022a400080011ff */
[----:B--2---:R-:W-:Y:S05]  /*9940*/  @!P0 NANOSLEEP.SYNCS 0x989680 ;  /* 0x009896800000895d */ /* 0x004fea0003900000 */
[----:B------:R-:W2:Y:S02]  /*9950*/  @!P0 SYNCS.PHASECHK.TRANS64 P0, [R0+URZ+0x1c0], R5 ;  /* 0x0001c005000085a7 */ /* 0x000ea400080010ff */
[----:B--2---:R-:W-:Y:S05]  /*9960*/  @!P0 BRA `(.L_x_201) ;  /* 0xfffffffc00f08947 */ /* 0x004fea000383ffff */
[----:B------:R-:W-:Y:S05]  /*9970*/  BRA `(.L_x_202) ;  /* 0xffffffac00287947 */ /* 0x000fea000383ffff */
.L_x_89:
[----:B------:R-:W-:Y:S07]  /*9980*/  MOV R0, UR5 ;  /* 0x0000000500007c02 */ /* 0x000fee0008000f00 */
.L_x_203:
[----:B-1----:R1:W2:Y:S02]  /*9990*/  SYNCS.PHASECHK.TRANS64.TRYWAIT P0, [R0+URZ], R5 ;  /* 0x00000005000075a7 */ /* 0x0022a400080011ff */
[----:B--2---:R-:W-:Y:S05]  /*99a0*/  @!P0 NANOSLEEP.SYNCS 0x989680 ;  /* 0x009896800000895d */ /* 0x004fea0003900000 */
[----:B------:R-:W2:Y:S02]  /*99b0*/  @!P0 SYNCS.PHASECHK.TRANS64 P0, [R0+URZ], R5 ;  /* 0x00000005000085a7 */ /* 0x000ea400080010ff */
[----:B--2---:R-:W-:Y:S05]  /*99c0*/  @!P0 BRA `(.L_x_203) ;  /* 0xfffffffc00f08947 */ /* 0x004fea000383ffff */
[----:B------:R-:W-:Y:S05]  /*99d0*/  BRA `(.L_x_88) ;  /* 0xffffffac003c7947 */ /* 0x000fea000383ffff */
.L_x_93:
[----:B-1----:R-:W-:-:S07]  /*99e0*/  MOV R0, UR4 ;  /* 0x0000000400007c02 */ /* 0x002fce0008000f00 */
.L_x_204:
[----:B-1----:R1:W2:Y:S02]  /*99f0*/  SYNCS.PHASECHK.TRANS64.TRYWAIT P0, [R0+URZ], R3 ;  /* 0x00000003000075a7 */ /* 0x0022a400080011ff */
[----:B--2---:R-:W-:Y:S05]  /*9a00*/  @!P0 NANOSLEEP.SYNCS 0x989680 ;  /* 0x009896800000895d */ /* 0x004fea0003900000 */
[----:B------:R-:W2:Y:S02]  /*9a10*/  @!P0 SYNCS.PHASECHK.TRANS64 P0, [R0+URZ], R3 ;  /* 0x00000003000085a7 */ /* 0x000ea400080010ff */
[----:B--2---:R-:W-:Y:S05]  /*9a20*/  @!P0 BRA `(.L_x_204) ;  /* 0xfffffffc00f08947 */ /* 0x004fea000383ffff */
[----:B------:R-:W-:Y:S05]  /*9a30*/  BRA `(.L_x_205) ;  /* 0xffffffb000087947 */ /* 0x000fea000383ffff */
.L_x_94:
[----:B------:R-:W-:-:S07]  /*9a40*/  MOV R0, UR5 ;  /* 0x0000000500007c02 */ /* 0x000fce0008000f00 */
.L_x_206:
[----:B-1----:R1:W2:Y:S02]  /*9a50*/  SYNCS.PHASECHK.TRANS64.TRYWAIT P0, [R0+URZ], R3 ;  /* 0x00000003000075a7 */ /* 0x0022a400080011ff */
[----:B--2---:R-:W-:Y:S05]  /*9a60*/  @!P0 NANOSLEEP.SYNCS 0x989680 ;  /* 0x009896800000895d */ /* 0x004fea0003900000 */
[----:B------:R-:W2:Y:S02]  /*9a70*/  @!P0 SYNCS.PHASECHK.TRANS64 P0, [R0+URZ], R3 ;  /* 0x00000003000085a7 */ /* 0x000ea400080010ff */
[----:B--2---:R-:W-:Y:S05]  /*9a80*/  @!P0 BRA `(.L_x_206) ;  /* 0xfffffffc00f08947 */ /* 0x004fea000383ffff */
[----:B------:R-:W-:Y:S05]  /*9a90*/  BRA `(.L_x_207) ;  /* 0xffffffb000147947 */ /* 0x000fea000383ffff */
.L_x_95:
[----:B------:R-:W-:-:S07]  /*9aa0*/  MOV R0, UR5 ;  /* 0x0000000500007c02 */ /* 0x000fce0008000f00 */
.L_x_208:
[----:B-1----:R1:W2:Y:S02]  /*9ab0*/  SYNCS.PHASECHK.TRANS64.TRYWAIT P0, [R0+URZ], R3 ;  /* 0x00000003000075a7 */ /* 0x0022a400080011ff */
[----:B--2---:R-:W-:Y:S05]  /*9ac0*/  @!P0 NANOSLEEP.SYNCS 0x989680 ;  /* 0x009896800000895d */ /* 0x004fea0003900000 */
[----:B------:R-:W2:Y:S02]  /*9ad0*/  @!P0 SYNCS.PHASECHK.TRANS64 P0, [R0+URZ], R3 ;  /* 0x00000003000085a7 */ /* 0x000ea400080010ff */
[----:B--2---:R-:W-:Y:S05]  /*9ae0*/  @!P0 BRA `(.L_x_208) ;  /* 0xfffffffc00f08947 */ /* 0x004fea000383ffff */
[----:B------:R-:W-:Y:S05]  /*9af0*/  BRA `(.L_x_209) ;  /* 0xffffffb000207947 */ /* 0x000fea000383ffff */
.L_x_98:
[----:B------:R-:W-:-:S07]  /*9b00*/  MOV R0, UR17 ;  /* 0x0000001100007c02 */ /* 0x000fce0008000f00 */
.L_x_210:
[----:B-1----:R1:W2:Y:S02]  /*9b10*/  SYNCS.PHASECHK.TRANS64.TRYWAIT P1, [R0+URZ+0x200], R3 ;  /* 0x00020003000075a7 */ /* 0x0022a400080211ff */
[----:B--2---:R-:W-:Y:S05]  /*9b20*/  @!P1 NANOSLEEP.SYNCS 0x989680 ;  /* 0x009896800000995d */ /* 0x004fea0003900000 */
[----:B------:R-:W2:Y:S02]  /*9b30*/  @!P1 SYNCS.PHASECHK.TRANS64 P1, [R0+URZ+0x200], R3 ;  /* 0x00020003000095a7 */ /* 0x000ea400080210ff */
[----:B--2---:R-:W-:Y:S05]  /*9b40*/  @!P1 BRA `(.L_x_210) ;  /* 0xfffffffc00f09947 */ /* 0x004fea000383ffff */
[----:B------:R-:W-:Y:S05]  /*9b50*/  BRA `(.L_x_211) ;  /* 0xffffffb0006c7947 */ /* 0x000fea000383ffff */
.L_x_103:
[----:B--2---:R2:W3:Y:S02]  /*9b60*/  SYNCS.PHASECHK.TRANS64.TRYWAIT P0, [R12+URZ+0x180], R9 ;  /* 0x000180090c0075a7 */ /* 0x0044e400080011ff */
[----:B---3--:R-:W-:Y:S05]  /*9b70*/  @!P0 NANOSLEEP.SYNCS 0x989680 ;  /* 0x009896800000895d */ /* 0x008fea0003900000 */
[----:B------:R-:W3:Y:S02]  /*9b80*/  @!P0 SYNCS.PHASECHK.TRANS64 P0, [R12+URZ+0x180], R9 ;  /* 0x000180090c0085a7 */ /* 0x000ee400080010ff */
[----:B---3--:R-:W-:Y:S05]  /*9b90*/  @!P0 BRA `(.L_x_103) ;  /* 0xfffffffc00f08947 */ /* 0x008fea000383ffff */
[----:B------:R-:W-:Y:S05]  /*9ba0*/  BRA `(.L_x_212) ;  /* 0xffffffb400887947 */ /* 0x000fea000383ffff */
.L_x_106:
[----:B------:R-:W-:Y:S07]  /*9bb0*/  MOV R0, UR24 ;  /* 0x0000001800007c02 */ /* 0x000fee0008000f00 */
.L_x_213:
[----:B--2---:R2:W3:Y:S02]  /*9bc0*/  SYNCS.PHASECHK.TRANS64.TRYWAIT P2, [R0+URZ+0x178], R9 ;  /* 0x00017809000075a7 */ /* 0x0044e400080411ff */
[----:B---3--:R-:W-:Y:S05]  /*9bd0*/  @!P2 NANOSLEEP.SYNCS 0x989680 ;  /* 0x009896800000a95d */ /* 0x008fea0003900000 */
[----:B------:R-:W3:Y:S02]  /*9be0*/  @!P2 SYNCS.PHASECHK.TRANS64 P2, [R0+URZ+0x178], R9 ;  /* 0x000178090000a5a7 */ /* 0x000ee400080410ff */
[----:B---3--:R-:W-:Y:S05]  /*9bf0*/  @!P2 BRA `(.L_x_213) ;  /* 0xfffffffc00f0a947 */ /* 0x008fea000383ffff */
[----:B------:R-:W-:Y:S05]  /*9c00*/  BRA `(.L_x_105) ;  /* 0xffffffb800ec7947 */ /* 0x000fea000383ffff */
.L_x_109:
[----:B------:R-:W-:Y:S07]  /*9c10*/  MOV R0, UR4 ;  /* 0x0000000400007c02 */ /* 0x000fee0008000f00 */
.L_x_214:
[----:B--2---:R2:W3:Y:S02]  /*9c20*/  SYNCS.PHASECHK.TRANS64.TRYWAIT P0, [R0+URZ+0x158], R9 ;  /* 0x00015809000075a7 */ /* 0x0044e400080011ff */
[----:B---3--:R-:W-:Y:S05]  /*9c30*/  @!P0 NANOSLEEP.SYNCS 0x989680 ;  /* 0x009896800000895d */ /* 0x008fea0003900000 */
[----:B------:R-:W3:Y:S02]  /*9c40*/  @!P0 SYNCS.PHASECHK.TRANS64 P0, [R0+URZ+0x158], R9 ;  /* 0x00015809000085a7 */ /* 0x000ee400080010ff */
[----:B---3--:R-:W-:Y:S05]  /*9c50*/  @!P0 BRA `(.L_x_214) ;  /* 0xfffffffc00f08947 */ /* 0x008fea000383ffff */
[----:B------:R-:W-:Y:S05]  /*9c60*/  BRA `(.L_x_215) ;  /* 0xffffffbc004c7947 */ /* 0x000fea000383ffff */
.L_x_110:
[----:B------:R-:W-:Y:S07]  /*9c70*/  MOV R9, UR5 ;  /* 0x0000000500097c02 */ /* 0x000fee0008000f00 */
.L_x_216:
[----:B--2---:R2:W3:Y:S02]  /*9c80*/  SYNCS.PHASECHK.TRANS64.TRYWAIT P0, [R9+URZ+0x158], R0 ;  /* 0x00015800090075a7 */ /* 0x0044e400080011ff */
[----:B---3--:R-:W-:Y:S05]  /*9c90*/  @!P0 NANOSLEEP.SYNCS 0x989680 ;  /* 0x009896800000895d */ /* 0x008fea0003900000 */
[----:B------:R-:W3:Y:S02]  /*9ca0*/  @!P0 SYNCS.PHASECHK.TRANS64 P0, [R9+URZ+0x158], R0 ;  /* 0x00015800090085a7 */ /* 0x000ee400080010ff */
[----:B---3--:R-:W-:Y:S05]  /*9cb0*/  @!P0 BRA `(.L_x_216) ;  /* 0xfffffffc00f08947 */ /* 0x008fea000383ffff */
[----:B------:R-:W-:Y:S05]  /*9cc0*/  BRA `(.L_x_217) ;  /* 0xffffffbc00ac7947 */ /* 0x000fea000383ffff */
.L_x_112:
[----:B------:R-:W-:-:S07]  /*9cd0*/  MOV R0, UR4 ;  /* 0x0000000400007c02 */ /* 0x000fce0008000f00 */
.L_x_218:
[----:B--2---:R2:W4:Y:S02]  /*9ce0*/  SYNCS.PHASECHK.TRANS64.TRYWAIT P0, [R0+URZ], R3 ;  /* 0x00000003000075a7 */ /* 0x00452400080011ff */
[----:B----4-:R-:W-:Y:S05]  /*9cf0*/  @!P0 NANOSLEEP.SYNCS 0x989680 ;  /* 0x009896800000895d */ /* 0x010fea0003900000 */
[----:B------:R-:W4:Y:S02]  /*9d00*/  @!P0 SYNCS.PHASECHK.TRANS64 P0, [R0+URZ], R3 ;  /* 0x00000003000085a7 */ /* 0x000f2400080010ff */
[----:B----4-:R-:W-:Y:S05]  /*9d10*/  @!P0 BRA `(.L_x_218) ;  /* 0xfffffffc00f08947 */ /* 0x010fea000383ffff */
[----:B------:R-:W-:Y:S05]  /*9d20*/  BRA `(.L_x_219) ;  /* 0xffffffc000407947 */ /* 0x000fea000383ffff */
.L_x_113:
[----:B------:R-:W-:-:S07]  /*9d30*/  MOV R0, UR5 ;  /* 0x0000000500007c02 */ /* 0x000fce0008000f00 */
.L_x_220:
[----:B--2---:R2:W4:Y:S02]  /*9d40*/  SYNCS.PHASECHK.TRANS64.TRYWAIT P0, [R0+URZ], R3 ;  /* 0x00000003000075a7 */ /* 0x00452400080011ff */
[----:B----4-:R-:W-:Y:S05]  /*9d50*/  @!P0 NANOSLEEP.SYNCS 0x989680 ;  /* 0x009896800000895d */ /* 0x010fea0003900000 */
[----:B------:R-:W4:Y:S02]  /*9d60*/  @!P0 SYNCS.PHASECHK.TRANS64 P0, [R0+URZ], R3 ;  /* 0x00000003000085a7 */ /* 0x000f2400080010ff */
[----:B----4-:R-:W-:Y:S05]  /*9d70*/  @!P0 BRA `(.L_x_220) ;  /* 0xfffffffc00f08947 */ /* 0x010fea000383ffff */
[----:B------:R-:W-:Y:S05]  /*9d80*/  BRA `(.L_x_221) ;  /* 0xffffffc0004c7947 */ /* 0x000fea000383ffff */
.L_x_115:
[----:B--2---:R2:W3:Y:S02]  /*9d90*/  SYNCS.PHASECHK.TRANS64.TRYWAIT P0, [R3+URZ+0x180], R0 ;  /* 0x00018000030075a7 */ /* 0x0044e400080011ff */
[----:B---3--:R-:W-:Y:S05]  /*9da0*/  @!P0 NANOSLEEP.SYNCS 0x989680 ;  /* 0x009896800000895d */ /* 0x008fea0003900000 */
[----:B------:R-:W3:Y:S02]  /*9db0*/  @!P0 SYNCS.PHASECHK.TRANS64 P0, [R3+URZ+0x180], R0 ;  /* 0x00018000030085a7 */ /* 0x000ee400080010ff */
[----:B---3--:R-:W-:Y:S05]  /*9dc0*/  @!P0 BRA `(.L_x_115) ;  /* 0xfffffffc00f08947 */ /* 0x008fea000383ffff */
[----:B------:R-:W-:Y:S05]  /*9dd0*/  BRA `(.L_x_222) ;  /* 0xffffffc400347947 */ /* 0x000fea000383ffff */
.L_x_125:
[----:B-1----:R1:W2:Y:S02]  /*9de0*/  SYNCS.PHASECHK.TRANS64.TRYWAIT P0, [R0+URZ+0x140], R5 ;  /* 0x00014005000075a7 */ /* 0x0022a400080011ff */
[----:B--2---:R-:W-:Y:S05]  /*9df0*/  @!P0 NANOSLEEP.SYNCS 0x989680 ;  /* 0x009896800000895d */ /* 0x004fea0003900000 */
[----:B------:R-:W2:Y:S02]  /*9e00*/  @!P0 SYNCS.PHASECHK.TRANS64 P0, [R0+URZ+0x140], R5 ;  /* 0x00014005000085a7 */ /* 0x000ea400080010ff */
[----:B--2---:R-:W-:Y:S05]  /*9e10*/  @!P0 BRA `(.L_x_125) ;  /* 0xfffffffc00f08947 */ /* 0x004fea000383ffff */
[----:B------:R-:W-:Y:S05]  /*9e20*/  BRA `(.L_x_124) ;  /* 0xffffffd000b07947 */ /* 0x000fea000383ffff */
.L_x_127:
[----:B-1----:R1:W3:Y:S02]  /*9e30*/  SYNCS.PHASECHK.TRANS64.TRYWAIT P1, [R92+URZ+0x1a0], R3 ;  /* 0x0001a0035c0075a7 */ /* 0x0022e400080211ff */
[----:B---3--:R-:W-:Y:S05]  /*9e40*/  @!P1 NANOSLEEP.SYNCS 0x989680 ;  /* 0x009896800000995d */ /* 0x008fea0003900000 */
[----:B------:R-:W3:Y:S02]  /*9e50*/  @!P1 SYNCS.PHASECHK.TRANS64 P1, [R92+URZ+0x1a0], R3 ;  /* 0x0001a0035c0095a7 */ /* 0x000ee400080210ff */
[----:B---3--:R-:W-:Y:S05]  /*9e60*/  @!P1 BRA `(.L_x_127) ;  /* 0xfffffffc00f09947 */ /* 0x008fea000383ffff */
[----:B------:R-:W-:Y:S05]  /*9e70*/  BRA `(.L_x_126) ;  /* 0xffffffd000e87947 */ /* 0x000fea000383ffff */
.L_x_138:
[----:B---3--:R3:W4:Y:S02]  /*9e80*/  SYNCS.PHASECHK.TRANS64.TRYWAIT P0, [R3+URZ+0x140], R110 ;  /* 0x0001406e030075a7 */ /* 0x00872400080011ff */
[----:B----4-:R-:W-:Y:S05]  /*9e90*/  @!P0 NANOSLEEP.SYNCS 0x989680 ;  /* 0x009896800000895d */ /* 0x010fea0003900000 */
[----:B------:R-:W4:Y:S02]  /*9ea0*/  @!P0 SYNCS.PHASECHK.TRANS64 P0, [R3+URZ+0x140], R110 ;  /* 0x0001406e030085a7 */ /* 0x000f2400080010ff */
[----:B----4-:R-:W-:Y:S05]  /*9eb0*/  @!P0 BRA `(.L_x_138) ;  /* 0xfffffffc00f08947 */ /* 0x010fea000383ffff */
[----:B------:R-:W-:Y:S05]  /*9ec0*/  BRA `(.L_x_137) ;  /* 0xffffffdc00d87947 */ /* 0x000fea000383ffff */
        .weak           $__internal_0_$__cuda_sm10x_tcgen05_guardrail_trap_col_being_dealloced_not_returned_by_alloc
        .type           $__internal_0_$__cuda_sm10x_tcgen05_guardrail_trap_col_being_dealloced_not_returned_by_alloc,@function
        .size           $__internal_0_$__cuda_sm10x_tcgen05_guardrail_trap_col_being_dealloced_not_returned_by_alloc,($__internal_1_$__cuda_sm10x_tcgen05_guardrail_trap_phase_invalid_during_alloc - $__internal_0_$__cuda_sm10x_tcgen05_guardrail_trap_col_being_dealloced_not_returned_by_alloc)
$__internal_0_$__cuda_sm10x_tcgen05_guardrail_trap_col_being_dealloced_not_returned_by_alloc:
[----:B------:R-:W-:Y:S05]  /*9ed0*/  BPT.TRAP 0x1 ;  /* 0x000000040000795c */ /* 0x000fea0000300000 */
[----:B------:R-:W-:-:S04]  /*9ee0*/  HFMA2 R3, -RZ, RZ, 0, 0 ;  /* 0x00000000ff037431 */ /* 0x000fc800000001ff */
[----:B------:R-:W-:Y:S05]  /*9ef0*/  RET.REL.NODEC R2 `(_ZN7cutlass13device_kernelINS_4gemm6kernel13GemmUniversalIN4cute5tupleIJiiiiEEENS1_10collective13CollectiveMmaINS1_35MainloopSm100TmaUmmaWarpSpecializedILi20ELi2ELi4ENS5_IJNS4_1CILi2EEENSA_ILi4EEENSA_ILi1EEEEEEEENS5_IJNSA_ILi256EEENSA_ILi64EEENSA_ILi32EEEEEENS_6half_tENS5_IJlSD_lEEESK_SL_NS4_8TiledMMAINS4_8MMA_AtomIJNS4_26SM100_MMA_F16BF16_2x1SM_SSISK_SK_fLi256ELi64ELNS4_4UMMA5MajorE0ELSQ_0ELNSP_7ScaleInE0ELSR_0EEEEEENS4_6LayoutINS5_IJSD_SD_SD_EEENS5_IJNSA_ILi0EEESW_SW_EEEEENS5_IJNS4_10UnderscoreESZ_SZ_EEEEENS4_28SM100_TMA_2SM_LOAD_MULTICASTENS4_14ComposedLayoutINS4_7SwizzleILi2ELi4ELi3EEENS4_18smem_ptr_flag_bitsILi16EEENSU_INS5_IJNSA_ILi8EEESI_EEENS5_IJSI_SD_EEEEEEEvNS4_8identityENS4_18SM100_TMA_2SM_LOADES1C_vS1D_EENS_8epilogue10collective18CollectiveEpilogueINS1G_23Sm100TmaWarpSpecializedILi3ELi2ELi32ELb1ELb0EEEJNS5_IJNSA_ILi128EEESH_SI_EEENS5_IJNSU_IS1L_SD_EENSU_ISI_SD_EEEEESK_SL_SK_SL_NS1G_6fusion15FusionCallbacksIS1K_NS1Q_17LinearCombinationISK_fSK_fLNS_15FloatRoundStyleE2EEES1M_S1P_JEEENS4_5SM1004TMEM4LOAD26SM100_TMEM_LOAD_32dp32b32xENS4_13SM90_TMA_LOADES1C_NS4_39AutoVectorizingCopyWithAssumedAlignmentILi128EEENS4_14SM90_TMA_STOREES1C_S22_S22_EEEvvEEEEvNT_6ParamsE) ;  /* 0xffffff6002407950 */ /* 0x000fea0003c3ffff */
        .weak           $__internal_1_$__cuda_sm10x_tcgen05_guardrail_trap_phase_invalid_during_alloc
        .type           $__internal_1_$__cuda_sm10x_tcgen05_guardrail_trap_phase_invalid_during_alloc,@function
        .size           $__internal_1_$__cuda_sm10x_tcgen05_guardrail_trap_phase_invalid_during_alloc,($__internal_2_$__cuda_sm10x_tcgen05_guardrail_trap_unallocated_columns_being_dealloced - $__internal_1_$__cuda_sm10x_tcgen05_guardrail_trap_phase_invalid_during_alloc)
$__internal_1_$__cuda_sm10x_tcgen05_guardrail_trap_phase_invalid_during_alloc:
[----:B------:R-:W-:Y:S05]  /*9f00*/  BPT.TRAP 0x1 ;  /* 0x000000040000795c */ /* 0x000fea0000300000 */
[----:B------:R-:W-:-:S04]  /*9f10*/  MOV R5, 0x0 ;  /* 0x0000000000057802 */ /* 0x000fc80000000f00 */
[----:B------:R-:W-:Y:S05]  /*9f20*/  RET.REL.NODEC R4 `(_ZN7cutlass13device_kernelINS_4gemm6kernel13GemmUniversalIN4cute5tupleIJiiiiEEENS1_10collective13CollectiveMmaINS1_35MainloopSm100TmaUmmaWarpSpecializedILi20ELi2ELi4ENS5_IJNS4_1CILi2EEENSA_ILi4EEENSA_ILi1EEEEEEEENS5_IJNSA_ILi256EEENSA_ILi64EEENSA_ILi32EEEEEENS_6half_tENS5_IJlSD_lEEESK_SL_NS4_8TiledMMAINS4_8MMA_AtomIJNS4_26SM100_MMA_F16BF16_2x1SM_SSISK_SK_fLi256ELi64ELNS4_4UMMA5MajorE0ELSQ_0ELNSP_7ScaleInE0ELSR_0EEEEEENS4_6LayoutINS5_IJSD_SD_SD_EEENS5_IJNSA_ILi0EEESW_SW_EEEEENS5_IJNS4_10UnderscoreESZ_SZ_EEEEENS4_28SM100_TMA_2SM_LOAD_MULTICASTENS4_14ComposedLayoutINS4_7SwizzleILi2ELi4ELi3EEENS4_18smem_ptr_flag_bitsILi16EEENSU_INS5_IJNSA_ILi8EEESI_EEENS5_IJSI_SD_EEEEEEEvNS4_8identityENS4_18SM100_TMA_2SM_LOADES1C_vS1D_EENS_8epilogue10collective18CollectiveEpilogueINS1G_23Sm100TmaWarpSpecializedILi3ELi2ELi32ELb1ELb0EEEJNS5_IJNSA_ILi128EEESH_SI_EEENS5_IJNSU_IS1L_SD_EENSU_ISI_SD_EEEEESK_SL_SK_SL_NS1G_6fusion15FusionCallbacksIS1K_NS1Q_17LinearCombinationISK_fSK_fLNS_15FloatRoundStyleE2EEES1M_S1P_JEEENS4_5SM1004TMEM4LOAD26SM100_TMEM_LOAD_32dp32b32xENS4_13SM90_TMA_LOADES1C_NS4_39AutoVectorizingCopyWithAssumedAlignmentILi128EEENS4_14SM90_TMA_STOREES1C_S22_S22_EEEvvEEEEvNT_6ParamsE) ;  /* 0xffffff6004347950 */ /* 0x000fea0003c3ffff */
        .weak           $__internal_2_$__cuda_sm10x_tcgen05_guardrail_trap_unallocated_columns_being_dealloced
        .type           $__internal_2_$__cuda_sm10x_tcgen05_guardrail_trap_unallocated_columns_being_dealloced,@function
        .size           $__internal_2_$__cuda_sm10x_tcgen05_guardrail_trap_unallocated_columns_being_dealloced,(.L_x_224 - $__internal_2_$__cuda_sm10x_tcgen05_guardrail_trap_unallocated_columns_being_dealloced)
$__internal_2_$__cuda_sm10x_tcgen05_guardrail_trap_unallocated_columns_being_dealloced:
[----:B------:R-:W-:Y:S05]  /*9f30*/  BPT.TRAP 0x1 ;  /* 0x000000040000795c */ /* 0x000fea0000300000 */
[----:B------:R-:W-:-:S04]  /*9f40*/  HFMA2 R3, -RZ, RZ, 0, 0 ;  /* 0x00000000ff037431 */ /* 0x000fc800000001ff */
[----:B------:R-:W-:Y:S05]  /*9f50*/  RET.REL.NODEC R2 `(_ZN7cutlass13device_kernelINS_4gemm6kernel13GemmUniversalIN4cute5tupleIJiiiiEEENS1_10collective13CollectiveMmaINS1_35MainloopSm100TmaUmmaWarpSpecializedILi20ELi2ELi4ENS5_IJNS4_1CILi2EEENSA_ILi4EEENSA_ILi1EEEEEEEENS5_IJNSA_ILi256EEENSA_ILi64EEENSA_ILi32EEEEEENS_6half_tENS5_IJlSD_lEEESK_SL_NS4_8TiledMMAINS4_8MMA_AtomIJNS4_26SM100_MMA_F16BF16_2x1SM_SSISK_SK_fLi256ELi64ELNS4_4UMMA5MajorE0ELSQ_0ELNSP_7ScaleInE0ELSR_0EEEEEENS4_6LayoutINS5_IJSD_SD_SD_EEENS5_IJNSA_ILi0EEESW_SW_EEEEENS5_IJNS4_10UnderscoreESZ_SZ_EEEEENS4_28SM100_TMA_2SM_LOAD_MULTICASTENS4_14ComposedLayoutINS4_7SwizzleILi2ELi4ELi3EEENS4_18smem_ptr_flag_bitsILi16EEENSU_INS5_IJNSA_ILi8EEESI_EEENS5_IJSI_SD_EEEEEEEvNS4_8identityENS4_18SM100_TMA_2SM_LOADES1C_vS1D_EENS_8epilogue10collective18CollectiveEpilogueINS1G_23Sm100TmaWarpSpecializedILi3ELi2ELi32ELb1ELb0EEEJNS5_IJNSA_ILi128EEESH_SI_EEENS5_IJNSU_IS1L_SD_EENSU_ISI_SD_EEEEESK_SL_SK_SL_NS1G_6fusion15FusionCallbacksIS1K_NS1Q_17LinearCombinationISK_fSK_fLNS_15FloatRoundStyleE2EEES1M_S1P_JEEENS4_5SM1004TMEM4LOAD26SM100_TMEM_LOAD_32dp32b32xENS4_13SM90_TMA_LOADES1C_NS4_39AutoVectorizingCopyWithAssumedAlignmentILi128EEENS4_14SM90_TMA_STOREES1C_S22_S22_EEEvvEEEEvNT_6ParamsE) ;  /* 0xffffff6002287950 */ /* 0x000fea0003c3ffff */
.L_x_223:
[----:B------:R-:W-:-:S00]  /*9f60*/  BRA `(.L_x_223) ;  /* 0xfffffffc00fc7947 */ /* 0x000fc0000383ffff */
[----:B------:R-:W-:-:S00]  /*9f70*/  NOP ;  /* 0x0000000000007918 */ /* 0x000fc00000000000 */
        /* <DEDUP_REMOVED lines=8> */
.L_x_224:


//--------------------- .nv.global.init           --------------------------
	.section	.nv.global.init,"aw",@progbits
.nv.global.init:
	.type		$str$27,@object
	.size		$str$27,($str$28 - $str$27)
$str$27:
        /*0000*/ 	.byte	0x28, 0x61, 0x64, 0x64, 0x72, 0x65, 0x73, 0x73, 0x20, 0x26, 0x20, 0x6d, 0x61, 0x73, 0x6b, 0x29
        /*0010*/ 	.byte	0x20, 0x3d, 0x3d, 0x20, 0x30, 0x00
	.type		$str$28,@object
	.size		$str$28,($str$26 - $str$28)
$str$28:
        /*0016*/ 	.byte	0x2f, 0x74, 0x6d, 0x70, 0x2f, 0x63, 0x75, 0x74, 0x6c, 0x61, 0x73, 0x73, 0x5f, 0x73, 0x77, 0x65
        /*0026*/ 	.byte	0x65, 0x70, 0x5f, 0x73, 0x72, 0x63, 0x2f, 0x69, 0x6e, 0x63, 0x6c, 0x75, 0x64, 0x65, 0x2f, 0x63
        /*0036*/ 	.byte	0x75, 0x74, 0x65, 0x2f, 0x70, 0x6f, 0x69, 0x6e, 0x74, 0x65, 0x72, 0x5f, 0x66, 0x6c, 0x61, 0x67
        /*0046*/ 	.byte	0x67, 0x65, 0x64, 0x2e, 0x68, 0x70, 0x70, 0x00
	.type		$str$26,@object
	.size		$str$26,($str$25 - $str$26)
$str$26:
        /*004e*/ 	.byte	0x2f, 0x74, 0x6d, 0x70, 0x2f, 0x63, 0x75, 0x74, 0x6c, 0x61, 0x73, 0x73, 0x5f, 0x73, 0x77, 0x65
        /*005e*/ 	.byte	0x65, 0x70, 0x5f, 0x73, 0x72, 0x63, 0x2f, 0x69, 0x6e, 0x63, 0x6c, 0x75, 0x64, 0x65, 0x2f, 0x63
        /*006e*/ 	.byte	0x75, 0x74, 0x65, 0x2f, 0x61, 0x74, 0x6f, 0x6d, 0x2f, 0x63, 0x6f, 0x70, 0x79, 0x5f, 0x74, 0x72
        /*007e*/ 	.byte	0x61, 0x69, 0x74, 0x73, 0x5f, 0x73, 0x6d, 0x31, 0x30, 0x30, 0x2e, 0x68, 0x70, 0x70, 0x00
	.type		$str$25,@object
	.size		$str$25,(__unnamed_1 - $str$25)
$str$25:
        /*008d*/ 	.byte	0x28, 0x28, 0x75, 0x69, 0x6e, 0x74, 0x33, 0x32, 0x5f, 0x74, 0x28, 0x74, 0x68, 0x72, 0x65, 0x61
        /*009d*/ 	.byte	0x64, 0x49, 0x64, 0x78, 0x2e, 0x78, 0x29, 0x20, 0x2f, 0x20, 0x33, 0x32, 0x29, 0x20, 0x25, 0x20
        /*00ad*/ 	.byte	0x34, 0x29, 0x20, 0x3d, 0x3d, 0x20, 0x28, 0x28, 0x28, 0x74, 0x6d, 0x65, 0x6d, 0x5f, 0x61, 0x64
        /*00bd*/ 	.byte	0x64, 0x72, 0x20, 0x3e, 0x3e, 0x20, 0x31, 0x36, 0x29, 0x20, 0x2f, 0x20, 0x33, 0x32, 0x29, 0x20
        /*00cd*/ 	.byte	0x25, 0x20, 0x34, 0x29, 0x00
	.type		__unnamed_1,@object
	.size		__unnamed_1,(__unnamed_2 - __unnamed_1)
__unnamed_1:
        /*00d2*/ 	.byte	0x61, 0x75, 0x74, 0x6f, 0x20, 0x63, 0x75, 0x74, 0x65, 0x3a, 0x3a, 0x61, 0x73, 0x5f, 0x70, 0x6f
        /* <DEDUP_REMOVED lines=24> */
        /*0262*/ 	.byte	0x3e, 0x3e, 0x3e, 0x3e, 0x5d, 0x00
	.type		__unnamed_2,@object
	.size		__unnamed_2,(.L_2 - __unnamed_2)
__unnamed_2:
        /* <DEDUP_REMOVED lines=42> */
        /*0508*/ 	.byte	0x3e, 0x3e, 0x5d, 0x00
.L_2:


//--------------------- .nv.shared._ZN7cutlass13device_kernelINS_4gemm6kernel13GemmUniversalIN4cute5tupleIJiiiiEEENS1_10collective13CollectiveMmaINS1_35MainloopSm100TmaUmmaWarpSpecializedILi20ELi2ELi4ENS5_IJNS4_1CILi2EEENSA_ILi4EEENSA_ILi1EEEEEEEENS5_IJNSA_ILi256EEENSA_ILi64EEENSA_ILi32EEEEEENS_6half_tENS5_IJlSD_lEEESK_SL_NS4_8TiledMMAINS4_8MMA_AtomIJNS4_26SM100_MMA_F16BF16_2x1SM_SSISK_SK_fLi256ELi64ELNS4_4UMMA5MajorE0ELSQ_0ELNSP_7ScaleInE0ELSR_0EEEEEENS4_6LayoutINS5_IJSD_SD_SD_EEENS5_IJNSA_ILi0EEESW_SW_EEEEENS5_IJNS4_10UnderscoreESZ_SZ_EEEEENS4_28SM100_TMA_2SM_LOAD_MULTICASTENS4_14ComposedLayoutINS4_7SwizzleILi2ELi4ELi3EEENS4_18smem_ptr_flag_bitsILi16EEENSU_INS5_IJNSA_ILi8EEESI_EEENS5_IJSI_SD_EEEEEEEvNS4_8identityENS4_18SM100_TMA_2SM_LOADES1C_vS1D_EENS_8epilogue10collective18CollectiveEpilogueINS1G_23Sm100TmaWarpSpecializedILi3ELi2ELi32ELb1ELb0EEEJNS5_IJNSA_ILi128EEESH_SI_EEENS5_IJNSU_IS1L_SD_EENSU_ISI_SD_EEEEESK_SL_SK_SL_NS1G_6fusion15FusionCallbacksIS1K_NS1Q_17LinearCombinationISK_fSK_fLNS_15FloatRoundStyleE2EEES1M_S1P_JEEENS4_5SM1004TMEM4LOAD26SM100_TMEM_LOAD_32dp32b32xENS4_13SM90_TMA_LOADES1C_NS4_39AutoVectorizingCopyWithAssumedAlignmentILi128EEENS4_14SM90_TMA_STOREES1C_S22_S22_EEEvvEEEEvNT_6ParamsE --------------------------
	.section	.nv.shared._ZN7cutlass13device_kernelINS_4gemm6kernel13GemmUniversalIN4cute5tupleIJiiiiEEENS1_10collective13CollectiveMmaINS1_35MainloopSm100TmaUmmaWarpSpecializedILi20ELi2ELi4ENS5_IJNS4_1CILi2EEENSA_ILi4EEENSA_ILi1EEEEEEEENS5_IJNSA_ILi256EEENSA_ILi64EEENSA_ILi32EEEEEENS_6half_tENS5_IJlSD_lEEESK_SL_NS4_8TiledMMAINS4_8MMA_AtomIJNS4_26SM100_MMA_F16BF16_2x1SM_SSISK_SK_fLi256ELi64ELNS4_4UMMA5MajorE0ELSQ_0ELNSP_7ScaleInE0ELSR_0EEEEEENS4_6LayoutINS5_IJSD_SD_SD_EEENS5_IJNSA_ILi0EEESW_SW_EEEEENS5_IJNS4_10UnderscoreESZ_SZ_EEEEENS4_28SM100_TMA_2SM_LOAD_MULTICASTENS4_14ComposedLayoutINS4_7SwizzleILi2ELi4ELi3EEENS4_18smem_ptr_flag_bitsILi16EEENSU_INS5_IJNSA_ILi8EEESI_EEENS5_IJSI_SD_EEEEEEEvNS4_8identityENS4_18SM100_TMA_2SM_LOADES1C_vS1D_EENS_8epilogue10collective18CollectiveEpilogueINS1G_23Sm100TmaWarpSpecializedILi3ELi2ELi32ELb1ELb0EEEJNS5_IJNSA_ILi128EEESH_SI_EEENS5_IJNSU_IS1L_SD_EENSU_ISI_SD_EEEEESK_SL_SK_SL_NS1G_6fusion15FusionCallbacksIS1K_NS1Q_17LinearCombinationISK_fSK_fLNS_15FloatRoundStyleE2EEES1M_S1P_JEEENS4_5SM1004TMEM4LOAD26SM100_TMEM_LOAD_32dp32b32xENS4_13SM90_TMA_LOADES1C_NS4_39AutoVectorizingCopyWithAssumedAlignmentILi128EEENS4_14SM90_TMA_STOREES1C_S22_S22_EEEvvEEEEvNT_6ParamsE,"aw",@nobits
	.sectionflags	@""
	.align	16
	.zero		1024


//--------------------- .nv.shared.reserved.0     --------------------------
	.section	.nv.shared.reserved.0,"aw",@nobits
	.weak		__nv_reservedSMEM_offset_0_alias
	.size		__nv_reservedSMEM_offset_0_alias, 0, 64
	.other		__nv_reservedSMEM_offset_0_alias,@"STO_CUDA_RESERVED_SHARED STV_DEFAULT"
__nv_reservedSMEM_offset_0_alias:
	.zero		0
.nv.shared.reserved.0:
	.zero		64
	.weak		__nv_reservedSMEM_tcgen05_partition
	.type		__nv_reservedSMEM_tcgen05_partition,@object
	.size		__nv_reservedSMEM_tcgen05_partition,(.L_0 - __nv_reservedSMEM_tcgen05_partition)
__nv_reservedSMEM_tcgen05_partition:
	.zero		32
.L_0:


//--------------------- .nv.global                --------------------------
	.section	.nv.global,"aw",@nobits
.nv.global:
	.type		_ZN40_INTERNAL_3e6e04e7_4_k_cu_34ef9970_200424cute1_E,@object
	.size		_ZN40_INTERNAL_3e6e04e7_4_k_cu_34ef9970_200424cute1_E,(_ZN40_INTERNAL_3e6e04e7_4_k_cu_34ef9970_200424cuda3std3__45__cpo6cbeginE - _ZN40_INTERNAL_3e6e04e7_4_k_cu_34ef9970_200424cute1_E)
_ZN40_INTERNAL_3e6e04e7_4_k_cu_34ef9970_200424cute1_E:
	.zero		1
	.type		_ZN40_INTERNAL_3e6e04e7_4_k_cu_34ef9970_200424cuda3std3__45__cpo6cbeginE,@object
	.size		_ZN40_INTERNAL_3e6e04e7_4_k_cu_34ef9970_200424cuda3std3__45__cpo6cbeginE,(_ZN40_INTERNAL_3e6e04e7_4_k_cu_34ef9970_200424cuda3std3__48in_placeE - _ZN40_INTERNAL_3e6e04e7_4_k_cu_34ef9970_200424cuda3std3__45__cpo6cbeginE)
_ZN40_INTERNAL_3e6e04e7_4_k_cu_34ef9970_200424cuda3std3__45__cpo6cbeginE:
	.zero		1
	.type		_ZN40_INTERNAL_3e6e04e7_4_k_cu_34ef9970_200424cuda3std3__48in_placeE,@object
	.size		_ZN40_INTERNAL_3e6e04e7_4_k_cu_34ef9970_200424cuda3std3__48in_placeE,(_ZN40_INTERNAL_3e6e04e7_4_k_cu_34ef9970_200424cuda3std6ranges3__45__cpo9iter_moveE - _ZN40_INTERNAL_3e6e04e7_4_k_cu_34ef9970_200424cuda3std3__48in_placeE)
_ZN40_INTERNAL_3e6e04e7_4_k_cu_34ef9970_200424cuda3std3__48in_placeE:
	.zero		1
	.type		_ZN40_INTERNAL_3e6e04e7_4_k_cu_34ef9970_200424cuda3std6ranges3__45__cpo9iter_moveE,@object
	.size		_ZN40_INTERNAL_3e6e04e7_4_k_cu_34ef9970_200424cuda3std6ranges3__45__cpo9iter_moveE,(_ZN40_INTERNAL_3e6e04e7_4_k_cu_34ef9970_200424cuda3std3__45__cpo5beginE - _ZN40_INTERNAL_3e6e04e7_4_k_cu_34ef9970_200424cuda3std6ranges3__45__cpo9iter_moveE)
_ZN40_INTERNAL_3e6e04e7_4_k_cu_34ef9970_200424cuda3std6ranges3__45__cpo9iter_moveE:
	.zero		1
	.type		_ZN40_INTERNAL_3e6e04e7_4_k_cu_34ef9970_200424cuda3std3__45__cpo5beginE,@object
	.size		_ZN40_INTERNAL_3e6e04e7_4_k_cu_34ef9970_200424cuda3std3__45__cpo5beginE,(_ZN40_INTERNAL_3e6e04e7_4_k_cu_34ef9970_200424cuda3std3__442_GLOBAL__N__3e6e04e7_4_k_cu_34ef9970_200426ignoreE - _ZN40_INTERNAL_3e6e04e7_4_k_cu_34ef9970_200424cuda3std3__45__cpo5beginE)
_ZN40_INTERNAL_3e6e04e7_4_k_cu_34ef9970_200424cuda3std3__45__cpo5beginE:
	.zero		1
	.type		_ZN40_INTERNAL_3e6e04e7_4_k_cu_34ef9970_200424cuda3std3__442_GLOBAL__N__3e6e04e7_4_k_cu_34ef9970_200426ignoreE,@object
	.size		_ZN40_INTERNAL_3e6e04e7_4_k_cu_34ef9970_200424cuda3std3__442_GLOBAL__N__3e6e04e7_4_k_cu_34ef9970_200426ignoreE,(_ZN40_INTERNAL_3e6e04e7_4_k_cu_34ef9970_200424cute7productE - _ZN40_INTERNAL_3e6e04e7_4_k_cu_34ef9970_200424cuda3std3__442_GLOBAL__N__3e6e04e7_4_k_cu_34ef9970_200426ignoreE)
_ZN40_INTERNAL_3e6e04e7_4_k_cu_34ef9970_200424cuda3std3__442_GLOBAL__N__3e6e04e7_4_k_cu_34ef9970_200426ignoreE:
	.zero		1
	.type		_ZN40_INTERNAL_3e6e04e7_4_k_cu_34ef9970_200424cute7productE,@object
	.size		_ZN40_INTERNAL_3e6e04e7_4_k_cu_34ef9970_200424cute7productE,(_ZN40_INTERNAL_3e6e04e7_4_k_cu_34ef9970_200424cuda3std3__45__cpo3endE - _ZN40_INTERNAL_3e6e04e7_4_k_cu_34ef9970_200424cute7productE)
_ZN40_INTERNAL_3e6e04e7_4_k_cu_34ef9970_200424cute7productE:
	.zero		1
	.type		_ZN40_INTERNAL_3e6e04e7_4_k_cu_34ef9970_200424cuda3std3__45__cpo3endE,@object
	.size		_ZN40_INTERNAL_3e6e04e7_4_k_cu_34ef9970_200424cuda3std3__45__cpo3endE,(_ZN40_INTERNAL_3e6e04e7_4_k_cu_34ef9970_200424cuda3std3__419piecewise_constructE - _ZN40_INTERNAL_3e6e04e7_4_k_cu_34ef9970_200424cuda3std3__45__cpo3endE)
_ZN40_INTERNAL_3e6e04e7_4_k_cu_34ef9970_200424cuda3std3__45__cpo3endE:
	.zero		1
	.type		_ZN40_INTERNAL_3e6e04e7_4_k_cu_34ef9970_200424cuda3std3__419piecewise_constructE,@object
	.size		_ZN40_INTERNAL_3e6e04e7_4_k_cu_34ef9970_200424cuda3std3__419piecewise_constructE,(_ZN40_INTERNAL_3e6e04e7_4_k_cu_34ef9970_200424cuda3std3__45__cpo4cendE - _ZN40_INTERNAL_3e6e04e7_4_k_cu_34ef9970_200424cuda3std3__419piecewise_constructE)
_ZN40_INTERNAL_3e6e04e7_4_k_cu_34ef9970_200424cuda3std3__419piecewise_constructE:
	.zero		1
	.type		_ZN40_INTERNAL_3e6e04e7_4_k_cu_34ef9970_200424cuda3std3__45__cpo4cendE,@object
	.size		_ZN40_INTERNAL_3e6e04e7_4_k_cu_34ef9970_200424cuda3std3__45__cpo4cendE,(_ZN40_INTERNAL_3e6e04e7_4_k_cu_34ef9970_200424cuda3std6ranges3__45__cpo4swapE - _ZN40_INTERNAL_3e6e04e7_4_k_cu_34ef9970_200424cuda3std3__45__cpo4cendE)
_ZN40_INTERNAL_3e6e04e7_4_k_cu_34ef9970_200424cuda3std3__45__cpo4cendE:
	.zero		1
	.type		_ZN40_INTERNAL_3e6e04e7_4_k_cu_34ef9970_200424cuda3std6ranges3__45__cpo4swapE,@object
	.size		_ZN40_INTERNAL_3e6e04e7_4_k_cu_34ef9970_200424cuda3std6ranges3__45__cpo4swapE,(.L_10 - _ZN40_INTERNAL_3e6e04e7_4_k_cu_34ef9970_200424cuda3std6ranges3__45__cpo4swapE)
_ZN40_INTERNAL_3e6e04e7_4_k_cu_34ef9970_200424cuda3std6ranges3__45__cpo4swapE:
	.zero		1
.L_10:


//--------------------- .nv.constant0._ZN7cutlass13device_kernelINS_4gemm6kernel13GemmUniversalIN4cute5tupleIJiiiiEEENS1_10collective13CollectiveMmaINS1_35MainloopSm100TmaUmmaWarpSpecializedILi20ELi2ELi4ENS5_IJNS4_1CILi2EEENSA_ILi4EEENSA_ILi1EEEEEEEENS5_IJNSA_ILi256EEENSA_ILi64EEENSA_ILi32EEEEEENS_6half_tENS5_IJlSD_lEEESK_SL_NS4_8TiledMMAINS4_8MMA_AtomIJNS4_26SM100_MMA_F16BF16_2x1SM_SSISK_SK_fLi256ELi64ELNS4_4UMMA5MajorE0ELSQ_0ELNSP_7ScaleInE0ELSR_0EEEEEENS4_6LayoutINS5_IJSD_SD_SD_EEENS5_IJNSA_ILi0EEESW_SW_EEEEENS5_IJNS4_10UnderscoreESZ_SZ_EEEEENS4_28SM100_TMA_2SM_LOAD_MULTICASTENS4_14ComposedLayoutINS4_7SwizzleILi2ELi4ELi3EEENS4_18smem_ptr_flag_bitsILi16EEENSU_INS5_IJNSA_ILi8EEESI_EEENS5_IJSI_SD_EEEEEEEvNS4_8identityENS4_18SM100_TMA_2SM_LOADES1C_vS1D_EENS_8epilogue10collective18CollectiveEpilogueINS1G_23Sm100TmaWarpSpecializedILi3ELi2ELi32ELb1ELb0EEEJNS5_IJNSA_ILi128EEESH_SI_EEENS5_IJNSU_IS1L_SD_EENSU_ISI_SD_EEEEESK_SL_SK_SL_NS1G_6fusion15FusionCallbacksIS1K_NS1Q_17LinearCombinationISK_fSK_fLNS_15FloatRoundStyleE2EEES1M_S1P_JEEENS4_5SM1004TMEM4LOAD26SM100_TMEM_LOAD_32dp32b32xENS4_13SM90_TMA_LOADES1C_NS4_39AutoVectorizingCopyWithAssumedAlignmentILi128EEENS4_14SM90_TMA_STOREES1C_S22_S22_EEEvvEEEEvNT_6ParamsE --------------------------
	.section	.nv.constant0._ZN7cutlass13device_kernelINS_4gemm6kernel13GemmUniversalIN4cute5tupleIJiiiiEEENS1_10collective13CollectiveMmaINS1_35MainloopSm100TmaUmmaWarpSpecializedILi20ELi2ELi4ENS5_IJNS4_1CILi2EEENSA_ILi4EEENSA_ILi1EEEEEEEENS5_IJNSA_ILi256EEENSA_ILi64EEENSA_ILi32EEEEEENS_6half_tENS5_IJlSD_lEEESK_SL_NS4_8TiledMMAINS4_8MMA_AtomIJNS4_26SM100_MMA_F16BF16_2x1SM_SSISK_SK_fLi256ELi64ELNS4_4UMMA5MajorE0ELSQ_0ELNSP_7ScaleInE0ELSR_0EEEEEENS4_6LayoutINS5_IJSD_SD_SD_EEENS5_IJNSA_ILi0EEESW_SW_EEEEENS5_IJNS4_10UnderscoreESZ_SZ_EEEEENS4_28SM100_TMA_2SM_LOAD_MULTICASTENS4_14ComposedLayoutINS4_7SwizzleILi2ELi4ELi3EEENS4_18smem_ptr_flag_bitsILi16EEENSU_INS5_IJNSA_ILi8EEESI_EEENS5_IJSI_SD_EEEEEEEvNS4_8identityENS4_18SM100_TMA_2SM_LOADES1C_vS1D_EENS_8epilogue10collective18CollectiveEpilogueINS1G_23Sm100TmaWarpSpecializedILi3ELi2ELi32ELb1ELb0EEEJNS5_IJNSA_ILi128EEESH_SI_EEENS5_IJNSU_IS1L_SD_EENSU_ISI_SD_EEEEESK_SL_SK_SL_NS1G_6fusion15FusionCallbacksIS1K_NS1Q_17LinearCombinationISK_fSK_fLNS_15FloatRoundStyleE2EEES1M_S1P_JEEENS4_5SM1004TMEM4LOAD26SM100_TMEM_LOAD_32dp32b32xENS4_13SM90_TMA_LOADES1C_NS4_39AutoVectorizingCopyWithAssumedAlignmentILi128EEENS4_14SM90_TMA_STOREES1C_S22_S22_EEEvvEEEEvNT_6ParamsE,"a",@progbits
	.sectionflags	@""
	.align	4
.nv.constant0._ZN7cutlass13device_kernelINS_4gemm6kernel13GemmUniversalIN4cute5tupleIJiiiiEEENS1_10collective13CollectiveMmaINS1_35MainloopSm100TmaUmmaWarpSpecializedILi20ELi2ELi4ENS5_IJNS4_1CILi2EEENSA_ILi4EEENSA_ILi1EEEEEEEENS5_IJNSA_ILi256EEENSA_ILi64EEENSA_ILi32EEEEEENS_6half_tENS5_IJlSD_lEEESK_SL_NS4_8TiledMMAINS4_8MMA_AtomIJNS4_26SM100_MMA_F16BF16_2x1SM_SSISK_SK_fLi256ELi64ELNS4_4UMMA5MajorE0ELSQ_0ELNSP_7ScaleInE0ELSR_0EEEEEENS4_6LayoutINS5_IJSD_SD_SD_EEENS5_IJNSA_ILi0EEESW_SW_EEEEENS5_IJNS4_10UnderscoreESZ_SZ_EEEEENS4_28SM100_TMA_2SM_LOAD_MULTICASTENS4_14ComposedLayoutINS4_7SwizzleILi2ELi4ELi3EEENS4_18smem_ptr_flag_bitsILi16EEENSU_INS5_IJNSA_ILi8EEESI_EEENS5_IJSI_SD_EEEEEEEvNS4_8identityENS4_18SM100_TMA_2SM_LOADES1C_vS1D_EENS_8epilogue10collective18CollectiveEpilogueINS1G_23Sm100TmaWarpSpecializedILi3ELi2ELi32ELb1ELb0EEEJNS5_IJNSA_ILi128EEESH_SI_EEENS5_IJNSU_IS1L_SD_EENSU_ISI_SD_EEEEESK_SL_SK_SL_NS1G_6fusion15FusionCallbacksIS1K_NS1Q_17LinearCombinationISK_fSK_fLNS_15FloatRoundStyleE2EEES1M_S1P_JEEENS4_5SM1004TMEM4LOAD26SM100_TMEM_LOAD_32dp32b32xENS4_13SM90_TMA_LOADES1C_NS4_39AutoVectorizingCopyWithAssumedAlignmentILi128EEENS4_14SM90_TMA_STOREES1C_S22_S22_EEEvvEEEEvNT_6ParamsE:
	.zero		2944


//--------------------- SYMBOLS --------------------------

	.type		.nv.reservedSmem.offset0,@object
	.size		.nv.reservedSmem.offset0,0x4
	.type		.nv.reservedSmem.cap,@object
	.size		.nv.reservedSmem.cap,0x4
	.type		__assertfail,@function
